def attn_fwd(
    Q,
    K,
    V,
    Out,
    Lse,
    sm_scale,
    stride_qz,
    stride_qh,
    stride_qm,
    stride_qk,
    stride_kz,
    stride_kh,
    stride_kn,
    stride_kk,
    stride_vz,
    stride_vh,
    stride_vn,
    stride_vk,
    stride_oz,
    stride_oh,
    stride_om,
    stride_ok,
    seqlen_q,
    seqlen_k,
    BLOCK_M: tl.constexpr,
    BLOCK_N: tl.constexpr,
    HEAD_DIM: tl.constexpr,
    CAUSAL: tl.constexpr,
):
    start_m = tl.program_id(0)
    off_hz = tl.program_id(1)
    q_off = off_hz * stride_qh
    k_off = off_hz * stride_kh
    v_off = off_hz * stride_vh
    offs_m = start_m * BLOCK_M + tl.arange(0, BLOCK_M)
    offs_d = tl.arange(0, HEAD_DIM)
    offs_n = tl.arange(0, BLOCK_N)
    q_ptrs = Q + q_off + offs_m[:, None] * stride_qm + offs_d[None, :] * stride_qk
    k_ptrs = K + k_off + offs_d[:, None] * stride_kk + offs_n[None, :] * stride_kn
    v_ptrs = V + v_off + offs_n[:, None] * stride_vn + offs_d[None, :] * stride_vk
    m_i = tl.full([BLOCK_M], float("-inf"), dtype=tl.float32)
    l_i = tl.zeros([BLOCK_M], dtype=tl.float32) + 1.0
    acc = tl.zeros([BLOCK_M, HEAD_DIM], dtype=tl.float32)
    q = tl.load(q_ptrs)
    acc, l_i, m_i = _attn_fwd_inner(
        acc,
        l_i,
        m_i,
        q,
        k_ptrs,
        v_ptrs,
        sm_scale,
        stride_kn,
        stride_vn,
        start_m,
        seqlen_k,
        BLOCK_M,
        BLOCK_N,
        HEAD_DIM,
        CAUSAL,
    )
    acc = acc / l_i[:, None]
    lse = m_i + tl.math.log2(l_i) / 1.4426950408889634
    o_ptrs = (
        Out
        + off_hz * stride_oh
        + offs_m[:, None] * stride_om
        + offs_d[None, :] * stride_ok
    )
    tl.store(o_ptrs, acc.to(Out.dtype.element_ty))
    tl.store(Lse + off_hz * seqlen_q + offs_m, lse)

# config = {"BLOCK_M": 64, "BLOCK_N": 16, "HEAD_DIM": 32, "arch": "sm_100", "causal": false, "dtype": "bf16", "num_stages": 2, "num_warps": 4}
# arch = sm_100


// ===== COMPILED SASS (sm_100a) =====

	.target	sm_100a

	.elftype	@"ET_EXEC"


//--------------------- .note.nv.tkinfo           --------------------------
	.section	.note.nv.tkinfo,"",@"SHT_NOTE"
	.sectionflags	@"SHF_NOTE_NV_TKINFO"
	.tkinfo
        /*0018*/ 	.word	0x00000081
        /*0030*/ 	.string	""
        /*0030*/ 	.string	"ptxas-blackwell"
        /*0030*/ 	.string	"Cuda compilation tools, release 12.9, V12.9.86"
        /*0030*/ 	.string	"Build cuda_12.9.r12.9/compiler.36037853_0"
        /*0030*/ 	.string	"-v  -suppress-debug-info  -lineinfo  -arch sm_100a "



//--------------------- .note.nv.cuver            --------------------------
	.section	.note.nv.cuver,"",@"SHT_NOTE"
	.sectionflags	@"SHF_NOTE_NV_CUVER"
        /*0018*/ 	.short	0x0001
        /*001a*/ 	.short	0x0064
        /*001c*/ 	.short	0x0001
        /*001e*/ 	.short	0x0000
        /*0020*/ 	.short	0x0001
        /*0022*/ 	.short	0x0000


//--------------------- .nv.info                  --------------------------
	.section	.nv.info,"",@"SHT_CUDA_INFO"
	.align	4


	//----- nvinfo : EIATTR_REGCOUNT
	.align		4
        /*0000*/ 	.byte	0x04, 0x2f
        /*0002*/ 	.short	(.L_5 - .L_4)
	.align		4
.L_4:
        /*0004*/ 	.word	index@(attn_fwd)
        /*0008*/ 	.word	0x00000030


	//----- nvinfo : EIATTR_FRAME_SIZE
	.align		4
.L_5:
        /*000c*/ 	.byte	0x04, 0x11
        /*000e*/ 	.short	(.L_7 - .L_6)
	.align		4
.L_6:
        /*0010*/ 	.word	index@($__internal_2_$__cuda_sm10x_tcgen05_guardrail_trap_unallocated_columns_being_dealloced)
        /*0014*/ 	.word	0x00000000


	//----- nvinfo : EIATTR_FRAME_SIZE
	.align		4
.L_7:
        /*0018*/ 	.byte	0x04, 0x11
        /*001a*/ 	.short	(.L_9 - .L_8)
	.align		4
.L_8:
        /*001c*/ 	.word	index@($__internal_1_$__cuda_sm10x_tcgen05_guardrail_trap_phase_invalid_during_alloc)
        /*0020*/ 	.word	0x00000000


	//----- nvinfo : EIATTR_FRAME_SIZE
	.align		4
.L_9:
        /*0024*/ 	.byte	0x04, 0x11
        /*0026*/ 	.short	(.L_11 - .L_10)
	.align		4
.L_10:
        /*0028*/ 	.word	index@($__internal_0_$__cuda_sm10x_tcgen05_guardrail_trap_col_being_dealloced_not_returned_by_alloc)
        /*002c*/ 	.word	0x00000000


	//----- nvinfo : EIATTR_FRAME_SIZE
	.align		4
.L_11:
        /*0030*/ 	.byte	0x04, 0x11
        /*0032*/ 	.short	(.L_13 - .L_12)
	.align		4
.L_12:
        /*0034*/ 	.word	index@(attn_fwd)
        /*0038*/ 	.word	0x00000000


	//----- nvinfo : EIATTR_MIN_STACK_SIZE
	.align		4
.L_13:
        /*003c*/ 	.byte	0x04, 0x12
        /*003e*/ 	.short	(.L_15 - .L_14)
	.align		4
.L_14:
        /*0040*/ 	.word	index@(attn_fwd)
        /*0044*/ 	.word	0x00000000
.L_15:


//--------------------- .nv.info.attn_fwd         --------------------------
	.section	.nv.info.attn_fwd,"",@"SHT_CUDA_INFO"
	.sectionflags	@""
	.align	4


	//----- nvinfo : EIATTR_CUDA_API_VERSION
	.align		4
        /*0000*/ 	.byte	0x04, 0x37
        /*0002*/ 	.short	(.L_17 - .L_16)
.L_16:
        /*0004*/ 	.word	0x00000081


	//----- nvinfo : EIATTR_KPARAM_INFO
	.align		4
.L_17:
        /*0008*/ 	.byte	0x04, 0x17
        /*000a*/ 	.short	(.L_19 - .L_18)
.L_18:
        /*000c*/ 	.word	0x00000000
        /*0010*/ 	.short	0x0019
        /*0012*/ 	.short	0x0080
        /*0014*/ 	.byte	0x00, 0xf4, 0x21, 0x00


	//----- nvinfo : EIATTR_KPARAM_INFO
	.align		4
.L_19:
        /*0018*/ 	.byte	0x04, 0x17
        /*001a*/ 	.short	(.L_21 - .L_20)
.L_20:
        /*001c*/ 	.word	0x00000000
        /*0020*/ 	.short	0x0018
        /*0022*/ 	.short	0x0078
        /*0024*/ 	.byte	0x00, 0xf4, 0x21, 0x00


	//----- nvinfo : EIATTR_KPARAM_INFO
	.align		4
.L_21:
        /*0028*/ 	.byte	0x04, 0x17
        /*002a*/ 	.short	(.L_23 - .L_22)
.L_22:
        /*002c*/ 	.word	0x00000000
        /*0030*/ 	.short	0x0017
        /*0032*/ 	.short	0x0070
        /*0034*/ 	.byte	0x00, 0xf0, 0x11, 0x00


	//----- nvinfo : EIATTR_KPARAM_INFO
	.align		4
.L_23:
        /*0038*/ 	.byte	0x04, 0x17
        /*003a*/ 	.short	(.L_25 - .L_24)
.L_24:
        /*003c*/ 	.word	0x00000000
        /*0040*/ 	.short	0x0016
        /*0042*/ 	.short	0x006c
        /*0044*/ 	.byte	0x00, 0xf0, 0x11, 0x00


	//----- nvinfo : EIATTR_KPARAM_INFO
	.align		4
.L_25:
        /*0048*/ 	.byte	0x04, 0x17
        /*004a*/ 	.short	(.L_27 - .L_26)
.L_26:
        /*004c*/ 	.word	0x00000000
        /*0050*/ 	.short	0x0015
        /*0052*/ 	.short	0x0068
        /*0054*/ 	.byte	0x00, 0xf0, 0x11, 0x00


	//----- nvinfo : EIATTR_KPARAM_INFO
	.align		4
.L_27:
        /*0058*/ 	.byte	0x04, 0x17
        /*005a*/ 	.short	(.L_29 - .L_28)
.L_28:
        /*005c*/ 	.word	0x00000000
        /*0060*/ 	.short	0x0014
        /*0062*/ 	.short	0x0064
        /*0064*/ 	.byte	0x00, 0xf0, 0x11, 0x00


	//----- nvinfo : EIATTR_KPARAM_INFO
	.align		4
.L_29:
        /*0068*/ 	.byte	0x04, 0x17
        /*006a*/ 	.short	(.L_31 - .L_30)
.L_30:
        /*006c*/ 	.word	0x00000000
        /*0070*/ 	.short	0x0013
        /*0072*/ 	.short	0x0060
        /*0074*/ 	.byte	0x00, 0xf0, 0x11, 0x00


	//----- nvinfo : EIATTR_KPARAM_INFO
	.align		4
.L_31:
        /*0078*/ 	.byte	0x04, 0x17
        /*007a*/ 	.short	(.L_33 - .L_32)
.L_32:
        /*007c*/ 	.word	0x00000000
        /*0080*/ 	.short	0x0012
        /*0082*/ 	.short	0x005c
        /*0084*/ 	.byte	0x00, 0xf0, 0x11, 0x00


	//----- nvinfo : EIATTR_KPARAM_INFO
	.align		4
.L_33:
        /*0088*/ 	.byte	0x04, 0x17
        /*008a*/ 	.short	(.L_35 - .L_34)
.L_34:
        /*008c*/ 	.word	0x00000000
        /*0090*/ 	.short	0x0011
        /*0092*/ 	.short	0x0058
        /*0094*/ 	.byte	0x00, 0xf0, 0x11, 0x00


	//----- nvinfo : EIATTR_KPARAM_INFO
	.align		4
.L_35:
        /*0098*/ 	.byte	0x04, 0x17
        /*009a*/ 	.short	(.L_37 - .L_36)
.L_36:
        /*009c*/ 	.word	0x00000000
        /*00a0*/ 	.short	0x0010
        /*00a2*/ 	.short	0x0054
        /*00a4*/ 	.byte	0x00, 0xf0, 0x11, 0x00


	//----- nvinfo : EIATTR_KPARAM_INFO
	.align		4
.L_37:
        /*00a8*/ 	.byte	0x04, 0x17
        /*00aa*/ 	.short	(.L_39 - .L_38)
.L_38:
        /*00ac*/ 	.word	0x00000000
        /*00b0*/ 	.short	0x000f
        /*00b2*/ 	.short	0x0050
        /*00b4*/ 	.byte	0x00, 0xf0, 0x11, 0x00


	//----- nvinfo : EIATTR_KPARAM_INFO
	.align		4
.L_39:
        /*00b8*/ 	.byte	0x04, 0x17
        /*00ba*/ 	.short	(.L_41 - .L_40)
.L_40:
        /*00bc*/ 	.word	0x00000000
        /*00c0*/ 	.short	0x000e
        /*00c2*/ 	.short	0x004c
        /*00c4*/ 	.byte	0x00, 0xf0, 0x11, 0x00


	//----- nvinfo : EIATTR_KPARAM_INFO
	.align		4
.L_41:
        /*00c8*/ 	.byte	0x04, 0x17
        /*00ca*/ 	.short	(.L_43 - .L_42)
.L_42:
        /*00cc*/ 	.word	0x00000000
        /*00d0*/ 	.short	0x000d
        /*00d2*/ 	.short	0x0048
        /*00d4*/ 	.byte	0x00, 0xf0, 0x11, 0x00


	//----- nvinfo : EIATTR_KPARAM_INFO
	.align		4
.L_43:
        /*00d8*/ 	.byte	0x04, 0x17
        /*00da*/ 	.short	(.L_45 - .L_44)
.L_44:
        /*00dc*/ 	.word	0x00000000
        /*00e0*/ 	.short	0x000c
        /*00e2*/ 	.short	0x0044
        /*00e4*/ 	.byte	0x00, 0xf0, 0x11, 0x00


	//----- nvinfo : EIATTR_KPARAM_INFO
	.align		4
.L_45:
        /*00e8*/ 	.byte	0x04, 0x17
        /*00ea*/ 	.short	(.L_47 - .L_46)
.L_46:
        /*00ec*/ 	.word	0x00000000
        /*00f0*/ 	.short	0x000b
        /*00f2*/ 	.short	0x0040
        /*00f4*/ 	.byte	0x00, 0xf0, 0x11, 0x00


	//----- nvinfo : EIATTR_KPARAM_INFO
	.align		4
.L_47:
        /*00f8*/ 	.byte	0x04, 0x17
        /*00fa*/ 	.short	(.L_49 - .L_48)
.L_48:
        /*00fc*/ 	.word	0x00000000
        /*0100*/ 	.short	0x000a
        /*0102*/ 	.short	0x003c
        /*0104*/ 	.byte	0x00, 0xf0, 0x11, 0x00


	//----- nvinfo : EIATTR_KPARAM_INFO
	.align		4
.L_49:
        /*0108*/ 	.byte	0x04, 0x17
        /*010a*/ 	.short	(.L_51 - .L_50)
.L_50:
        /*010c*/ 	.word	0x00000000
        /*0110*/ 	.short	0x0009
        /*0112*/ 	.short	0x0038
        /*0114*/ 	.byte	0x00, 0xf0, 0x11, 0x00


	//----- nvinfo : EIATTR_KPARAM_INFO
	.align		4
.L_51:
        /*0118*/ 	.byte	0x04, 0x17
        /*011a*/ 	.short	(.L_53 - .L_52)
.L_52:
        /*011c*/ 	.word	0x00000000
        /*0120*/ 	.short	0x0008
        /*0122*/ 	.short	0x0034
        /*0124*/ 	.byte	0x00, 0xf0, 0x11, 0x00


	//----- nvinfo : EIATTR_KPARAM_INFO
	.align		4
.L_53:
        /*0128*/ 	.byte	0x04, 0x17
        /*012a*/ 	.short	(.L_55 - .L_54)
.L_54:
        /*012c*/ 	.word	0x00000000
        /*0130*/ 	.short	0x0007
        /*0132*/ 	.short	0x0030
        /*0134*/ 	.byte	0x00, 0xf0, 0x11, 0x00


	//----- nvinfo : EIATTR_KPARAM_INFO
	.align		4
.L_55:
        /*0138*/ 	.byte	0x04, 0x17
        /*013a*/ 	.short	(.L_57 - .L_56)
.L_56:
        /*013c*/ 	.word	0x00000000
        /*0140*/ 	.short	0x0006
        /*0142*/ 	.short	0x002c
        /*0144*/ 	.byte	0x00, 0xf0, 0x11, 0x00


	//----- nvinfo : EIATTR_KPARAM_INFO
	.align		4
.L_57:
        /*0148*/ 	.byte	0x04, 0x17
        /*014a*/ 	.short	(.L_59 - .L_58)
.L_58:
        /*014c*/ 	.word	0x00000000
        /*0150*/ 	.short	0x0005
        /*0152*/ 	.short	0x0028
        /*0154*/ 	.byte	0x00, 0xf0, 0x11, 0x00


	//----- nvinfo : EIATTR_KPARAM_INFO
	.align		4
.L_59:
        /*0158*/ 	.byte	0x04, 0x17
        /*015a*/ 	.short	(.L_61 - .L_60)
.L_60:
        /*015c*/ 	.word	0x00000000
        /*0160*/ 	.short	0x0004
        /*0162*/ 	.short	0x0020
        /*0164*/ 	.byte	0x00, 0xf4, 0x21, 0x00


	//----- nvinfo : EIATTR_KPARAM_INFO
	.align		4
.L_61:
        /*0168*/ 	.byte	0x04, 0x17
        /*016a*/ 	.short	(.L_63 - .L_62)
.L_62:
        /*016c*/ 	.word	0x00000000
        /*0170*/ 	.short	0x0003
        /*0172*/ 	.short	0x0018
        /*0174*/ 	.byte	0x00, 0xf4, 0x21, 0x00


	//----- nvinfo : EIATTR_KPARAM_INFO
	.align		4
.L_63:
        /*0178*/ 	.byte	0x04, 0x17
        /*017a*/ 	.short	(.L_65 - .L_64)
.L_64:
        /*017c*/ 	.word	0x00000000
        /*0180*/ 	.short	0x0002
        /*0182*/ 	.short	0x0010
        /*0184*/ 	.byte	0x00, 0xf4, 0x21, 0x00


	//----- nvinfo : EIATTR_KPARAM_INFO
	.align		4
.L_65:
        /*0188*/ 	.byte	0x04, 0x17
        /*018a*/ 	.short	(.L_67 - .L_66)
.L_66:
        /*018c*/ 	.word	0x00000000
        /*0190*/ 	.short	0x0001
        /*0192*/ 	.short	0x0008
        /*0194*/ 	.byte	0x00, 0xf4, 0x21, 0x00


	//----- nvinfo : EIATTR_KPARAM_INFO
	.align		4
.L_67:
        /*0198*/ 	.byte	0x04, 0x17
        /*019a*/ 	.short	(.L_69 - .L_68)
.L_68:
        /*019c*/ 	.word	0x00000000
        /*01a0*/ 	.short	0x0000
        /*01a2*/ 	.short	0x0000
        /*01a4*/ 	.byte	0x00, 0xf4, 0x21, 0x00


	//----- nvinfo : EIATTR_AT_ENTRY_FRAGMENTS
	.align		4
.L_69:
        /*01a8*/ 	.byte	0x04, 0x4f
        /*01aa*/ 	.short	(.L_71 - .L_70)


	//   ....[0]....
.L_70:
        /*01ac*/ 	.word	0x00000004


	//----- nvinfo : EIATTR_RESERVED_SMEM_USED
	.align		4
.L_71:
        /*01b0*/ 	.byte	0x01, 0x41
	.zero		2


	//----- nvinfo : EIATTR_SPARSE_MMA_MASK
	.align		4
        /*01b4*/ 	.byte	0x03, 0x50
        /*01b6*/ 	.short	0x0000


	//----- nvinfo : EIATTR_TCGEN05_1CTA_USED
	.align		4
        /*01b8*/ 	.byte	0x01, 0x51
	.zero		2


	//----- nvinfo : EIATTR_MAXREG_COUNT
	.align		4
        /*01bc*/ 	.byte	0x03, 0x1b
        /*01be*/ 	.short	0x00ff


	//----- nvinfo : EIATTR_NUM_BARRIERS
	.align		4
        /*01c0*/ 	.byte	0x02, 0x4c
        /*01c2*/ 	.byte	0x01
	.zero		1


	//----- nvinfo : EIATTR_INT_WARP_WIDE_INSTR_OFFSETS
	.align		4
        /*01c4*/ 	.byte	0x04, 0x31
        /*01c6*/ 	.short	(.L_73 - .L_72)


	//   ....[0]....
.L_72:
        /*01c8*/ 	.word	0x00000c60


	//   ....[1]....
        /*01cc*/ 	.word	0x00000c80


	//   ....[2]....
        /*01d0*/ 	.word	0x00000e90


	//   ....[3]....
        /*01d4*/ 	.word	0x00001080


	//   ....[4]....
        /*01d8*/ 	.word	0x00001d20


	//   ....[5]....
        /*01dc*/ 	.word	0x000036f0


	//   ....[6]....
        /*01e0*/ 	.word	0x00003740


	//----- nvinfo : EIATTR_COOP_GROUP_MASK_REGIDS
	.align		4
.L_73:
        /*01e4*/ 	.byte	0x04, 0x29
        /*01e6*/ 	.short	(.L_75 - .L_74)


	//   ....[0]....
.L_74:
        /*01e8*/ 	.word	0xffffffff


	//   ....[1]....
        /*01ec*/ 	.word	0xffffffff


	//   ....[2]....
        /*01f0*/ 	.word	0xffffffff


	//   ....[3]....
        /*01f4*/ 	.word	0xffffffff


	//   ....[4]....
        /*01f8*/ 	.word	0xffffffff


	//   ....[5]....
        /*01fc*/ 	.word	0xffffffff


	//   ....[6]....
        /*0200*/ 	.word	0xffffffff


	//   ....[7]....
        /*0204*/ 	.word	0xffffffff


	//----- nvinfo : EIATTR_COOP_GROUP_INSTR_OFFSETS
	.align		4
.L_75:
        /*0208*/ 	.byte	0x04, 0x28
        /*020a*/ 	.short	(.L_77 - .L_76)


	//   ....[0]....
.L_76:
        /*020c*/ 	.word	0x00000050


	//   ....[1]....
        /*0210*/ 	.word	0x00000310


	//   ....[2]....
        /*0214*/ 	.word	0x000014d0


	//   ....[3]....
        /*0218*/ 	.word	0x00001730


	//   ....[4]....
        /*021c*/ 	.word	0x00001fe0


	//   ....[5]....
        /*0220*/ 	.word	0x00002210


	//   ....[6]....
        /*0224*/ 	.word	0x00003580


	//   ....[7]....
        /*0228*/ 	.word	0x000037f0


	//----- nvinfo : EIATTR_VRC_CTA_INIT_COUNT
	.align		4
.L_77:
        /*022c*/ 	.byte	0x02, 0x4a
        /*022e*/ 	.byte	0x80
	.zero		1


	//----- nvinfo : EIATTR_MBARRIER_INSTR_OFFSETS
	.align		4
        /*0230*/ 	.byte	0x04, 0x39
        /*0232*/ 	.short	(.L_79 - .L_78)


	//   ....[0]....
.L_78:
        /*0234*/ 	.word	0x00000e00
        /*0238*/ 	.word	0x000000ff
        /*023c*/ 	.word	0x00000000
        /*0240*/ 	.short	0x0100
        /*0242*/ 	.byte	0x0f
	.zero		1


	//   ....[1]....
        /*0244*/ 	.word	0x00001070
        /*0248*/ 	.word	0x000000ff
        /*024c*/ 	.word	0x00001c08
        /*0250*/ 	.short	0x0100
        /*0252*/ 	.byte	0x0d
	.zero		1


	//   ....[2]....
        /*0254*/ 	.word	0x00001180
        /*0258*/ 	.word	0x000000ff
        /*025c*/ 	.word	0x00001400
        /*0260*/ 	.short	0x0100
        /*0262*/ 	.byte	0x0d
	.zero		1


	//   ....[3]....
        /*0264*/ 	.word	0x00001350
        /*0268*/ 	.word	0x000000ff
        /*026c*/ 	.word	0x00001400
        /*0270*/ 	.short	0x010a
        /*0272*/ 	.byte	0x0d
	.zero		1


	//   ....[4]....
        /*0274*/ 	.word	0x000013b0
        /*0278*/ 	.word	0x000000ff
        /*027c*/ 	.word	0x00001400
        /*0280*/ 	.short	0x0108
        /*0282*/ 	.byte	0x0d
	.zero		1


	//   ....[5]....
        /*0284*/ 	.word	0x00001da0
        /*0288*/ 	.word	0x000000ff
        /*028c*/ 	.word	0x00001c10
        /*0290*/ 	.short	0x0100
        /*0292*/ 	.byte	0x0d
	.zero		1


	//   ....[6]....
        /*0294*/ 	.word	0x00001eb0
        /*0298*/ 	.word	0x000000ff
        /*029c*/ 	.word	0x00001c10
        /*02a0*/ 	.short	0x010a
        /*02a2*/ 	.byte	0x0d
	.zero		1


	//   ....[7]....
        /*02a4*/ 	.word	0x00001f00
        /*02a8*/ 	.word	0x000000ff
        /*02ac*/ 	.word	0x00001c10
        /*02b0*/ 	.short	0x0108
        /*02b2*/ 	.byte	0x0d
	.zero		1


	//   ....[8]....
        /*02b4*/ 	.word	0x000020f0
        /*02b8*/ 	.word	0x000000ff
        /*02bc*/ 	.word	0x00000000
        /*02c0*/ 	.short	0x010a
        /*02c2*/ 	.byte	0x0f
	.zero		1


	//   ....[9]....
        /*02c4*/ 	.word	0x000027c0
        /*02c8*/ 	.word	0x000000ff
        /*02cc*/ 	.word	0x00000000
        /*02d0*/ 	.short	0x010a
        /*02d2*/ 	.byte	0x0f
	.zero		1


	//   ....[10]....
        /*02d4*/ 	.word	0x00002930
        /*02d8*/ 	.word	0x000000ff
        /*02dc*/ 	.word	0x00001c00
        /*02e0*/ 	.short	0x0108
        /*02e2*/ 	.byte	0x0d
	.zero		1


	//   ....[11]....
        /*02e4*/ 	.word	0x000029f0
        /*02e8*/ 	.word	0x000000ff
        /*02ec*/ 	.word	0x00001c08
        /*02f0*/ 	.short	0x0108
        /*02f2*/ 	.byte	0x0d
	.zero		1


	//   ....[12]....
        /*02f4*/ 	.word	0x00003810
        /*02f8*/ 	.word	0x000000ff
        /*02fc*/ 	.word	0x00001400
        /*0300*/ 	.short	0x010a
        /*0302*/ 	.byte	0x0d
	.zero		1


	//   ....[13]....
        /*0304*/ 	.word	0x00003840
        /*0308*/ 	.word	0x000000ff
        /*030c*/ 	.word	0x00001c10
        /*0310*/ 	.short	0x010a
        /*0312*/ 	.byte	0x0d
	.zero		1


	//   ....[14]....
        /*0314*/ 	.word	0x00003870
        /*0318*/ 	.word	0x000000ff
        /*031c*/ 	.word	0x00000000
        /*0320*/ 	.short	0x010a
        /*0322*/ 	.byte	0x0f
	.zero		1


	//   ....[15]....
        /*0324*/ 	.word	0x000038a0
        /*0328*/ 	.word	0x000000ff
        /*032c*/ 	.word	0x00000000
        /*0330*/ 	.short	0x010a
        /*0332*/ 	.byte	0x0f
	.zero		1


	//----- nvinfo : EIATTR_NUM_MBARRIERS
	.align		4
.L_79:
        /*0334*/ 	.byte	0x03, 0x38
        /*0336*/ 	.short	0xffff


	//----- nvinfo : EIATTR_EXIT_INSTR_OFFSETS
	.align		4
        /*0338*/ 	.byte	0x04, 0x1c
        /*033a*/ 	.short	(.L_81 - .L_80)


	//   ....[0]....
.L_80:
        /*033c*/ 	.word	0x00003800


	//----- nvinfo : EIATTR_REQNTID
	.align		4
.L_81:
        /*0340*/ 	.byte	0x04, 0x10
        /*0342*/ 	.short	(.L_83 - .L_82)
.L_82:
        /*0344*/ 	.word	0x00000080
        /*0348*/ 	.word	0x00000001
        /*034c*/ 	.word	0x00000001


	//----- nvinfo : EIATTR_CRS_STACK_SIZE
	.align		4
.L_83:
        /*0350*/ 	.byte	0x04, 0x1e
        /*0352*/ 	.short	(.L_85 - .L_84)
.L_84:
        /*0354*/ 	.word	0x00000000


	//----- nvinfo : EIATTR_CBANK_PARAM_SIZE
	.align		4
.L_85:
        /*0358*/ 	.byte	0x03, 0x19
        /*035a*/ 	.short	0x0088


	//----- nvinfo : EIATTR_PARAM_CBANK
	.align		4
        /*035c*/ 	.byte	0x04, 0x0a
        /*035e*/ 	.short	(.L_87 - .L_86)
	.align		4
.L_86:
        /*0360*/ 	.word	index@(.nv.constant0.attn_fwd)
        /*0364*/ 	.short	0x0380
        /*0366*/ 	.short	0x0088


	//----- nvinfo : EIATTR_SW_WAR
	.align		4
.L_87:
        /*0368*/ 	.byte	0x04, 0x36
        /*036a*/ 	.short	(.L_89 - .L_88)
.L_88:
        /*036c*/ 	.word	0x00000008
.L_89:


//--------------------- .nv.compat                --------------------------
	.section	.nv.compat,"",@"SHT_CUDA_COMPAT_INFO"
	.align	4
        /*0000*/ 	.byte	0x02, 0x02, 0x02, 0x00, 0x02, 0x05, 0x05, 0x00, 0x02, 0x03, 0x00, 0x00, 0x02, 0x06, 0x01, 0x00


//--------------------- .nv.callgraph             --------------------------
	.section	.nv.callgraph,"",@"SHT_CUDA_CALLGRAPH"
	.align	4
	.sectionentsize	8
	.align		4
        /*0000*/ 	.word	0x00000000
	.align		4
        /*0004*/ 	.word	0xffffffff
	.align		4
        /*0008*/ 	.word	0x00000000
	.align		4
        /*000c*/ 	.word	0xfffffffe
	.align		4
        /*0010*/ 	.word	0x00000000
	.align		4
        /*0014*/ 	.word	0xfffffffd
	.align		4
        /*0018*/ 	.word	0x00000000
	.align		4
        /*001c*/ 	.word	0xfffffffc


//--------------------- .nv.constant4             --------------------------
	.section	.nv.constant4,"a",@progbits
	.align	8
	.align		8
.nv.constant4:
        /*0000*/ 	.dword	_$_str


//--------------------- .text.attn_fwd            --------------------------
	.section	.text.attn_fwd,"ax",@progbits
	.align	128
        .global         attn_fwd
        .type           attn_fwd,@function
        .size           attn_fwd,(.L_x_28 - attn_fwd)
        .other          attn_fwd,@"STO_CUDA_ENTRY STV_DEFAULT"
attn_fwd:
.text.attn_fwd:
[----:B------:R-:W0:Y:S01]  /*0000*/  LDC R1, c[0x0][0x37c] ;  /* 0x0000df00ff017b82 */ /* 0x000e220000000800 */
[----:B------:R-:W1:Y:S02]  /*0010*/  S2R R0, SR_TID.X ;  /* 0x0000000000007919 */ /* 0x000e640000002100 */
[----:B-1----:R-:W-:-:S13]  /*0020*/  ISETP.GE.U32.AND P0, PT, R0, 0x20, PT ;  /* 0x000000200000780c */ /* 0x002fda0003f06070 */
[----:B------:R-:W-:Y:S05]  /*0030*/  @P0 BRA `(.L_x_0) ;  /* 0x0000000000b80947 */ /* 0x000fea0003800000 */
[----:B------:R-:W1:Y:S01]  /*0040*/  S2UR UR6, SR_CgaCtaId ;  /* 0x00000000000679c3 */ /* 0x000e620000008800 */
[----:B------:R-:W-:Y:S01]  /*0050*/  NOP ;  /* 0x0000000000007918 */ /* 0x000fe20000000000 */
[----:B------:R-:W-:Y:S02]  /*0060*/  UMOV UR4, 0x40 ;  /* 0x0000004000047882 */ /* 0x000fe40000000000 */
[----:B-1----:R-:W-:-:S09]  /*0070*/  ULEA UR4, UR6, UR4, 0x18 ;  /* 0x0000000406047291 */ /* 0x002fd2000f8ec0ff */
[----:B------:R-:W1:Y:S01]  /*0080*/  LDS.U8 R2, [UR4] ;  /* 0x00000004ff027984 */ /* 0x000e620008000000 */
[----:B------:R-:W-:Y:S02]  /*0090*/  UMOV UR4, 0x400 ;  /* 0x0000040000047882 */ /* 0x000fe40000000000 */
[----:B------:R-:W-:Y:S01]  /*00a0*/  ULEA UR4, UR6, UR4, 0x18 ;  /* 0x0000000406047291 */ /* 0x000fe2000f8ec0ff */
[----:B-1----:R-:W-:-:S13]  /*00b0*/  ISETP.NE.AND P1, PT, R2, RZ, PT ;  /* 0x000000ff0200720c */ /* 0x002fda0003f25270 */
[----:B------:R-:W-:Y:S05]  /*00c0*/  @P1 BRA `(.L_x_1) ;  /* 0x00000000007c1947 */ /* 0x000fea0003800000 */
[----:B------:R-:W-:-:S13]  /*00d0*/  ELECT P1, URZ, PT ;  /* 0x0000000000ff782f */ /* 0x000fda0003820000 */
[----:B------:R-:W-:Y:S05]  /*00e0*/  @!P1 BRA `(.L_x_2) ;  /* 0x0000000000849947 */ /* 0x000fea0003800000 */
[----:B------:R-:W-:Y:S01]  /*00f0*/  UMOV UR5, 0x2 ;  /* 0x0000000200057882 */ /* 0x000fe20000000000 */
[----:B------:R-:W-:Y:S02]  /*0100*/  IMAD.MOV.U32 R5, RZ, RZ, 0x1 ;  /* 0x00000001ff057424 */ /* 0x000fe400078e00ff */
[----:B------:R-:W-:Y:S02]  /*0110*/  IMAD.MOV.U32 R3, RZ, RZ, 0x3 ;  /* 0x00000003ff037424 */ /* 0x000fe400078e00ff */
[----:B------:R-:W-:Y:S04]  /*0120*/  DEPBAR.LE SB1, 0x36 ;  /* 0x00009d800000791a */ /* 0x000fe80000000000 */
[----:B------:R-:W1:Y:S02]  /*0130*/  UTCATOMSWS.FIND_AND_SET.ALIGN UP0, UR5, UR5 ;  /* 0x00000005000575e3 */ /* 0x000e640008000800 */
[----:B-1----:R-:W-:-:S04]  /*0140*/  PLOP3.LUT P1, PT, PT, PT, UP0, 0x80, 0x8 ;  /* 0x000000000008781c */ /* 0x002fc80003f2f008 */
[----:B------:R-:W-:-:S04]  /*0150*/  SEL R2, RZ, 0xffffffff, !P1 ;  /* 0xffffffffff027807 */ /* 0x000fc80004800000 */
[----:B------:R-:W-:Y:S02]  /*0160*/  ISETP.NE.AND P1, PT, R2, RZ, PT ;  /* 0x000000ff0200720c */ /* 0x000fe40003f25270 */
[----:B------:R-:W-:-:S11]  /*0170*/  MOV R2, UR5 ;  /* 0x0000000500027c02 */ /* 0x000fd60008000f00 */
[----:B------:R-:W-:Y:S05]  /*0180*/  @P1 BRA `(.L_x_3) ;  /* 0x0000000000241947 */ /* 0x000fea0003800000 */
.L_x_4:
[----:B------:R-:W-:Y:S05]  /*0190*/  NANOSLEEP 0x64 ;  /* 0x000000640000795d */ /* 0x000fea0003800000 */
[----:B------:R-:W-:-:S05]  /*01a0*/  UMOV UR5, 0x2 ;  /* 0x0000000200057882 */ /* 0x000fca0000000000 */
[----:B------:R-:W-:Y:S04]  /*01b0*/  DEPBAR.LE SB1, 0x36 ;  /* 0x00009d800000791a */ /* 0x000fe80000000000 */
[----:B------:R-:W1:Y:S02]  /*01c0*/  UTCATOMSWS.FIND_AND_SET.ALIGN UP0, UR5, UR5 ;  /* 0x00000005000575e3 */ /* 0x000e640008000800 */
[----:B-1----:R-:W-:-:S04]  /*01d0*/  PLOP3.LUT P1, PT, PT, PT, UP0, 0x80, 0x8 ;  /* 0x000000000008781c */ /* 0x002fc80003f2f008 */
[----:B------:R-:W-:-:S04]  /*01e0*/  SEL R2, RZ, 0xffffffff, !P1 ;  /* 0xffffffffff027807 */ /* 0x000fc80004800000 */
[----:B------:R-:W-:Y:S01]  /*01f0*/  ISETP.NE.AND P1, PT, R2, RZ, PT ;  /* 0x000000ff0200720c */ /* 0x000fe20003f25270 */
[----:B------:R-:W-:-:S12]  /*0200*/  IMAD.U32 R2, RZ, RZ, UR5 ;  /* 0x00000005ff027e24 */ /* 0x000fd8000f8e00ff */
[----:B------:R-:W-:Y:S05]  /*0210*/  @!P1 BRA `(.L_x_4) ;  /* 0xfffffffc00dc9947 */ /* 0x000fea000383ffff */
.L_x_3:
[C---:B------:R-:W-:Y:S01]  /*0220*/  VIADD R4, R2.reuse, 0x10 ;  /* 0x0000001002047836 */ /* 0x040fe20000000000 */
[----:B------:R-:W-:Y:S01]  /*0230*/  UMOV UR5, 0x50 ;  /* 0x0000005000057882 */ /* 0x000fe20000000000 */
[----:B------:R-:W-:Y:S01]  /*0240*/  SHF.L.U32 R3, R3, R2, RZ ;  /* 0x0000000203037219 */ /* 0x000fe200000006ff */
[----:B------:R-:W-:Y:S01]  /*0250*/  ULEA UR5, UR6, UR5, 0x18 ;  /* 0x0000000506057291 */ /* 0x000fe2000f8ec0ff */
[----:B------:R-:W-:Y:S02]  /*0260*/  SHF.L.U32 R2, R2, 0x5, RZ ;  /* 0x0000000502027819 */ /* 0x000fe400000006ff */
[----:B------:R-:W-:-:S04]  /*0270*/  SHF.L.U32 R4, R5, R4, RZ ;  /* 0x0000000405047219 */ /* 0x000fc800000006ff */
[----:B------:R-:W-:-:S05]  /*0280*/  LOP3.LUT R3, R4, R3, RZ, 0xfc, !PT ;  /* 0x0000000304037212 */ /* 0x000fca00078efcff */
[----:B------:R1:W-:Y:S04]  /*0290*/  ATOMS.OR RZ, [UR5], R3 ;  /* 0x00000003ffff798c */ /* 0x0003e8000b000005 */
[----:B------:R1:W-:Y:S01]  /*02a0*/  STS [UR4], R2 ;  /* 0x00000002ff007988 */ /* 0x0003e20008000804 */
[----:B------:R-:W-:Y:S05]  /*02b0*/  BRA `(.L_x_2) ;  /* 0x0000000000107947 */ /* 0x000fea0003800000 */
.L_x_1:
[----:B------:R-:W-:-:S05]  /*02c0*/  IMAD.MOV.U32 R2, RZ, RZ, -0x1 ;  /* 0xffffffffff027424 */ /* 0x000fca00078e00ff */
[----:B------:R1:W-:Y:S02]  /*02d0*/  STS [UR4], R2 ;  /* 0x00000002ff007988 */ /* 0x0003e40008000804 */
[----:B-1----:R-:W-:-:S07]  /*02e0*/  MOV R2, 0x300 ;  /* 0x0000030000027802 */ /* 0x002fce0000000f00 */
[----:B0-----:R-:W-:Y:S05]  /*02f0*/  CALL.REL.NOINC `($__internal_1_$__cuda_sm10x_tcgen05_guardrail_trap_phase_invalid_during_alloc) ;  /* 0x0000003400807944 */ /* 0x001fea0003c00000 */
.L_x_2:
[----:B------:R-:W-:Y:S05]  /*0300*/  WARPSYNC.ALL ;  /* 0x0000000000007948 */ /* 0x000fea0003800000 */
[----:B------:R-:W-:Y:S01]  /*0310*/  NOP ;  /* 0x0000000000007918 */ /* 0x000fe20000000000 */
.L_x_0:
[----:B------:R-:W2:Y:S01]  /*0320*/  S2R R5, SR_CTAID.X ;  /* 0x0000000000057919 */ /* 0x000ea20000002500 */
[----:B------:R-:W3:Y:S01]  /*0330*/  S2UR UR12, SR_CTAID.Y ;  /* 0x00000000000c79c3 */ /* 0x000ee20000002600 */
[----:B------:R-:W3:Y:S01]  /*0340*/  LDCU.64 UR4, c[0x0][0x3b0] ;  /* 0x00007600ff0477ac */ /* 0x000ee20008000a00 */
[----:B------:R-:W-:Y:S02]  /*0350*/  LOP3.LUT R20, R0, 0x3f, RZ, 0xc0, !PT ;  /* 0x0000003f00147812 */ /* 0x000fe400078ec0ff */
[----:B------:R-:W-:Y:S01]  /*0360*/  SHF.R.U32.HI R4, RZ, 0x6, R0 ;  /* 0x00000006ff047819 */ /* 0x000fe20000011600 */
[----:B------:R-:W-:Y:S01]  /*0370*/  UMOV UR13, 0x400 ;  /* 0x00000400000d7882 */ /* 0x000fe20000000000 */
[----:B------:R-:W4:Y:S02]  /*0380*/  LDCU.64 UR26, c[0x0][0x358] ;  /* 0x00006b00ff1a77ac */ /* 0x000f240008000a00 */
[----:B------:R-:W1:Y:S01]  /*0390*/  S2UR UR6, SR_CgaCtaId ;  /* 0x00000000000679c3 */ /* 0x000e620000008800 */
[----:B------:R-:W-:-:S07]  /*03a0*/  SGXT.U32 R4, R4, 0x1 ;  /* 0x000000010404781a */ /* 0x000fce0000000000 */
[----:B------:R-:W0:Y:S08]  /*03b0*/  LDC.64 R24, c[0x0][0x380] ;  /* 0x0000e000ff187b82 */ /* 0x000e300000000a00 */
[----:B-1----:R-:W1:Y:S01]  /*03c0*/  LDC R3, c[0x0][0x3b8] ;  /* 0x0000ee00ff037b82 */ /* 0x002e620000000800 */
[----:B---3--:R-:W-:-:S04]  /*03d0*/  UIMAD UR4, UR12, UR4, URZ ;  /* 0x000000040c0472a4 */ /* 0x008fc8000f8e02ff */
[----:B------:R-:W-:Y:S01]  /*03e0*/  USHF.L.U32 UR7, UR4, 0x1, URZ ;  /* 0x0000000104077899 */ /* 0x000fe200080006ff */
[----:B--2---:R-:W-:Y:S01]  /*03f0*/  IMAD R20, R5, 0x40, R20 ;  /* 0x0000004005147824 */ /* 0x004fe200078e0214 */
[----:B------:R-:W-:Y:S01]  /*0400*/  ULEA UR13, UR6, UR13, 0x18 ;  /* 0x0000000d060d7291 */ /* 0x000fe2000f8ec0ff */
[----:B------:R-:W-:Y:S02]  /*0410*/  BAR.SYNC.DEFER_BLOCKING 0x0 ;  /* 0x0000000000007b1d */ /* 0x000fe40000010000 */
[----:B------:R-:W-:Y:S01]  /*0420*/  IMAD R2, R20, UR5, RZ ;  /* 0x0000000514027c24 */ /* 0x000fe2000f8e02ff */
[----:B------:R-:W-:-:S04]  /*0430*/  UIMAD.WIDE UR4, UR4, 0x2, URZ ;  /* 0x00000002040478a5 */ /* 0x000fc8000f8e02ff */
[C---:B------:R-:W-:Y:S01]  /*0440*/  SHF.L.U32 R5, R2.reuse, 0x1, RZ ;  /* 0x0000000102057819 */ /* 0x040fe200000006ff */
[----:B------:R-:W-:-:S03]  /*0450*/  IMAD.HI R2, R2, 0x2, RZ ;  /* 0x0000000202027827 */ /* 0x000fc600078e02ff */
[----:B0-----:R-:W-:-:S03]  /*0460*/  IADD3 R24, P1, P2, R5, UR7, R24 ;  /* 0x0000000705187c10 */ /* 0x001fc6000fa3e018 */
[----:B------:R-:W0:Y:S01]  /*0470*/  LDCU UR4, c[0x0][0x3c8] ;  /* 0x00007900ff0477ac */ /* 0x000e220008000800 */
[----:B-1----:R-:W-:Y:S01]  /*0480*/  IMAD R5, R4, R3, RZ ;  /* 0x0000000304057224 */ /* 0x002fe200078e02ff */
[----:B------:R-:W-:-:S03]  /*0490*/  IADD3.X R2, PT, PT, R2, UR5, R25, P1, P2 ;  /* 0x0000000502027c10 */ /* 0x000fc60008fe4419 */
[----:B------:R-:W-:Y:S01]  /*04a0*/  IMAD R9, R3, 0x2, R5 ;  /* 0x0000000203097824 */ /* 0x000fe200078e0205 */
[----:B------:R-:W-:-:S03]  /*04b0*/  LEA R6, P1, R5, R24, 0x1 ;  /* 0x0000001805067211 */ /* 0x000fc600078208ff */
[----:B------:R-:W-:Y:S01]  /*04c0*/  IMAD R13, R3, 0x2, R9 ;  /* 0x00000002030d7824 */ /* 0x000fe200078e0209 */
[----:B------:R-:W1:Y:S01]  /*04d0*/  LDS R21, [UR13] ;  /* 0x0000000dff157984 */ /* 0x000e620008000800 */
[----:B------:R-:W-:Y:S01]  /*04e0*/  LEA.HI.X.SX32 R7, R5, R2, 0x1, P1 ;  /* 0x0000000205077211 */ /* 0x000fe200008f0eff */
[----:B------:R-:W-:Y:S02]  /*04f0*/  BAR.SYNC.DEFER_BLOCKING 0x0 ;  /* 0x0000000000007b1d */ /* 0x000fe40000010000 */
[----:B------:R-:W-:Y:S02]  /*0500*/  LEA R5, R3, R13, 0x1 ;  /* 0x0000000d03057211 */ /* 0x000fe400078e08ff */
[-C--:B------:R-:W-:Y:S02]  /*0510*/  LEA R14, P1, R13, R24.reuse, 0x1 ;  /* 0x000000180d0e7211 */ /* 0x080fe400078208ff */
[----:B------:R-:W-:Y:S02]  /*0520*/  LEA R8, P2, R9, R24, 0x1 ;  /* 0x0000001809087211 */ /* 0x000fe400078408ff */
[----:B------:R-:W-:Y:S01]  /*0530*/  LEA.HI.X.SX32 R15, R13, R2, 0x1, P1 ;  /* 0x000000020d0f7211 */ /* 0x000fe200008f0eff */
[----:B------:R-:W-:Y:S01]  /*0540*/  IMAD R13, R3, 0x2, R5 ;  /* 0x00000002030d7824 */ /* 0x000fe200078e0205 */
[----:B------:R-:W-:-:S02]  /*0550*/  LEA R16, P1, R5, R24, 0x1 ;  /* 0x0000001805107211 */ /* 0x000fc400078208ff */
[-C--:B------:R-:W-:Y:S01]  /*0560*/  LEA.HI.X.SX32 R9, R9, R2.reuse, 0x1, P2 ;  /* 0x0000000209097211 */ /* 0x080fe200010f0eff */
[----:B------:R-:W-:Y:S01]  /*0570*/  IMAD R23, R3, 0x2, R13 ;  /* 0x0000000203177824 */ /* 0x000fe200078e020d */
[----:B------:R-:W-:Y:S02]  /*0580*/  LEA.HI.X.SX32 R17, R5, R2, 0x1, P1 ;  /* 0x0000000205117211 */ /* 0x000fe400008f0eff */
[----:B------:R-:W-:-:S04]  /*0590*/  LEA R18, P1, R13, R24, 0x1 ;  /* 0x000000180d127211 */ /* 0x000fc800078208ff */
[----:B------:R-:W-:Y:S01]  /*05a0*/  LEA.HI.X.SX32 R19, R13, R2, 0x1, P1 ;  /* 0x000000020d137211 */ /* 0x000fe200008f0eff */
[----:B----4-:R2:W5:Y:S01]  /*05b0*/  LDG.E.U16 R11, desc[UR26][R6.64] ;  /* 0x0000001a060b7981 */ /* 0x010562000c1e1500 */
[----:B------:R-:W-:-:S03]  /*05c0*/  LEA R22, P1, R23, R24, 0x1 ;  /* 0x0000001817167211 */ /* 0x000fc600078208ff */
[----:B------:R3:W5:Y:S04]  /*05d0*/  LDG.E.U16 R5, desc[UR26][R14.64] ;  /* 0x0000001a0e057981 */ /* 0x000768000c1e1500 */
[----:B------:R-:W5:Y:S01]  /*05e0*/  LDG.E.U16 R4, desc[UR26][R8.64] ;  /* 0x0000001a08047981 */ /* 0x000f62000c1e1500 */
[----:B--2---:R-:W-:-:S03]  /*05f0*/  LEA R7, R3, R23, 0x1 ;  /* 0x0000001703077211 */ /* 0x004fc600078e08ff */
[----:B------:R2:W5:Y:S02]  /*0600*/  LDG.E.U16 R6, desc[UR26][R16.64] ;  /* 0x0000001a10067981 */ /* 0x000564000c1e1500 */
[----:B------:R-:W-:Y:S01]  /*0610*/  IMAD R13, R3, 0x2, R7 ;  /* 0x00000002030d7824 */ /* 0x000fe200078e0207 */
[----:B------:R-:W-:Y:S01]  /*0620*/  LEA.HI.X.SX32 R23, R23, R2, 0x1, P1 ;  /* 0x0000000217177211 */ /* 0x000fe200008f0eff */
[----:B------:R4:W5:Y:S02]  /*0630*/  LDG.E.U16 R9, desc[UR26][R18.64] ;  /* 0x0000001a12097981 */ /* 0x000964000c1e1500 */
[----:B------:R-:W-:Y:S01]  /*0640*/  IMAD R25, R3, 0x2, R13 ;  /* 0x0000000203197824 */ /* 0x000fe200078e020d */
[-C--:B------:R-:W-:Y:S02]  /*0650*/  LEA R30, P1, R7, R24.reuse, 0x1 ;  /* 0x00000018071e7211 */ /* 0x080fe400078208ff */
[----:B------:R-:W-:Y:S01]  /*0660*/  LEA R12, P2, R13, R24, 0x1 ;  /* 0x000000180d0c7211 */ /* 0x000fe200078408ff */
[----:B------:R0:W5:Y:S01]  /*0670*/  LDG.E.U16 R8, desc[UR26][R22.64] ;  /* 0x0000001a16087981 */ /* 0x000162000c1e1500 */
[----:B---3--:R-:W-:-:S02]  /*0680*/  LEA R15, R3, R25, 0x1 ;  /* 0x00000019030f7211 */ /* 0x008fc400078e08ff */
[----:B------:R-:W-:Y:S02]  /*0690*/  LEA.HI.X.SX32 R31, R7, R2, 0x1, P1 ;  /* 0x00000002071f7211 */ /* 0x000fe400008f0eff */
[----:B------:R-:W-:Y:S01]  /*06a0*/  LEA R32, P1, R25, R24, 0x1 ;  /* 0x0000001819207211 */ /* 0x000fe200078208ff */
[----:B--2---:R-:W-:Y:S01]  /*06b0*/  IMAD R17, R3, 0x2, R15 ;  /* 0x0000000203117824 */ /* 0x004fe200078e020f */
[-C--:B------:R-:W-:Y:S01]  /*06c0*/  LEA.HI.X.SX32 R13, R13, R2.reuse, 0x1, P2 ;  /* 0x000000020d0d7211 */ /* 0x080fe200010f0eff */
[----:B------:R-:W5:Y:S01]  /*06d0*/  LDG.E.U16 R7, desc[UR26][R30.64] ;  /* 0x0000001a1e077981 */ /* 0x000f62000c1e1500 */
[----:B------:R-:W-:Y:S01]  /*06e0*/  LEA.HI.X.SX32 R33, R25, R2, 0x1, P1 ;  /* 0x0000000219217211 */ /* 0x000fe200008f0eff */
[----:B------:R-:W-:Y:S01]  /*06f0*/  IMAD R25, R3, 0x2, R17 ;  /* 0x0000000203197824 */ /* 0x000fe200078e0211 */
[C---:B------:R-:W-:Y:S01]  /*0700*/  LEA R28, P1, R15.reuse, R24, 0x1 ;  /* 0x000000180f1c7211 */ /* 0x040fe200078208ff */
[----:B------:R2:W5:Y:S03]  /*0710*/  LDG.E.U16 R10, desc[UR26][R12.64] ;  /* 0x0000001a0c0a7981 */ /* 0x000566000c1e1500 */
[----:B------:R-:W-:-:S02]  /*0720*/  LEA.HI.X.SX32 R29, R15, R2, 0x1, P1 ;  /* 0x000000020f1d7211 */ /* 0x000fc400008f0eff */
[-C--:B----4-:R-:W-:Y:S01]  /*0730*/  LEA R18, P1, R17, R24.reuse, 0x1 ;  /* 0x0000001811127211 */ /* 0x090fe200078208ff */
[----:B------:R-:W5:Y:S01]  /*0740*/  LDG.E.U16 R15, desc[UR26][R32.64] ;  /* 0x0000001a200f7981 */ /* 0x000f62000c1e1500 */
[----:B0-----:R-:W-:Y:S02]  /*0750*/  LEA R23, R3, R25, 0x1 ;  /* 0x0000001903177211 */ /* 0x001fe400078e08ff */
[----:B------:R-:W-:Y:S01]  /*0760*/  LEA R26, P2, R25, R24, 0x1 ;  /* 0x00000018191a7211 */ /* 0x000fe200078408ff */
[----:B------:R-:W5:Y:S01]  /*0770*/  LDG.E.U16 R14, desc[UR26][R28.64] ;  /* 0x0000001a1c0e7981 */ /* 0x000f62000c1e1500 */
[-C--:B------:R-:W-:Y:S01]  /*0780*/  LEA.HI.X.SX32 R19, R17, R2.reuse, 0x1, P1 ;  /* 0x0000000211137211 */ /* 0x080fe200008f0eff */
[----:B------:R-:W-:Y:S01]  /*0790*/  IMAD R17, R3, 0x2, R23 ;  /* 0x0000000203117824 */ /* 0x000fe200078e0217 */
[----:B------:R-:W-:Y:S02]  /*07a0*/  LEA.HI.X.SX32 R27, R25, R2, 0x1, P2 ;  /* 0x00000002191b7211 */ /* 0x000fe400010f0eff */
[----:B--2---:R-:W-:Y:S01]  /*07b0*/  LEA R12, P1, R23, R24, 0x1 ;  /* 0x00000018170c7211 */ /* 0x004fe200078208ff */
[----:B------:R-:W-:Y:S01]  /*07c0*/  IMAD R25, R3, 0x2, R17 ;  /* 0x0000000203197824 */ /* 0x000fe200078e0211 */
[----:B------:R-:W5:Y:S02]  /*07d0*/  LDG.E.U16 R18, desc[UR26][R18.64] ;  /* 0x0000001a12127981 */ /* 0x000f64000c1e1500 */
[----:B------:R-:W-:-:S02]  /*07e0*/  LEA.HI.X.SX32 R13, R23, R2, 0x1, P1 ;  /* 0x00000002170d7211 */ /* 0x000fc400008f0eff */
[-C--:B------:R-:W-:Y:S01]  /*07f0*/  LEA R16, P1, R17, R24.reuse, 0x1 ;  /* 0x0000001811107211 */ /* 0x080fe200078208ff */
[----:B------:R0:W5:Y:S01]  /*0800*/  LDG.E.U16 R30, desc[UR26][R26.64] ;  /* 0x0000001a1a1e7981 */ /* 0x000162000c1e1500 */
[----:B------:R-:W-:Y:S02]  /*0810*/  LEA R3, R3, R25, 0x1 ;  /* 0x0000001903037211 */ /* 0x000fe400078e08ff */
[----:B------:R-:W-:Y:S01]  /*0820*/  LEA R22, P2, R25, R24, 0x1 ;  /* 0x0000001819167211 */ /* 0x000fe200078408ff */
[----:B------:R-:W5:Y:S01]  /*0830*/  LDG.E.U16 R13, desc[UR26][R12.64] ;  /* 0x0000001a0c0d7981 */ /* 0x000f62000c1e1500 */
[----:B------:R-:W-:Y:S02]  /*0840*/  LEA.HI.X.SX32 R17, R17, R2, 0x1, P1 ;  /* 0x0000000211117211 */ /* 0x000fe400008f0eff */
[----:B------:R-:W-:Y:S02]  /*0850*/  LEA R24, P1, R3, R24, 0x1 ;  /* 0x0000001803187211 */ /* 0x000fe400078208ff */
[-C--:B------:R-:W-:Y:S01]  /*0860*/  LEA.HI.X.SX32 R23, R25, R2.reuse, 0x1, P2 ;  /* 0x0000000219177211 */ /* 0x080fe200010f0eff */
[----:B0-----:R-:W0:Y:S01]  /*0870*/  LDC.64 R26, c[0x0][0x388] ;  /* 0x0000e200ff1a7b82 */ /* 0x001e220000000a00 */
[----:B------:R-:W-:Y:S01]  /*0880*/  LEA.HI.X.SX32 R25, R3, R2, 0x1, P1 ;  /* 0x0000000203197211 */ /* 0x000fe200008f0eff */
[----:B------:R2:W5:Y:S01]  /*0890*/  LDG.E.U16 R16, desc[UR26][R16.64] ;  /* 0x0000001a10107981 */ /* 0x000562000c1e1500 */
[----:B------:R-:W-:-:S02]  /*08a0*/  SHF.R.U32.HI R28, RZ, 0x5, R0 ;  /* 0x00000005ff1c7819 */ /* 0x000fc40000011600 */
[----:B------:R-:W-:Y:S01]  /*08b0*/  LOP3.LUT R19, R0, 0x1f, RZ, 0xc0, !PT ;  /* 0x0000001f00137812 */ /* 0x000fe200078ec0ff */
[----:B------:R3:W5:Y:S02]  /*08c0*/  LDG.E.U16 R23, desc[UR26][R22.64] ;  /* 0x0000001a16177981 */ /* 0x000764000c1e1500 */
[----:B------:R-:W4:Y:S01]  /*08d0*/  LDC.64 R2, c[0x0][0x3c0] ;  /* 0x0000f000ff027b82 */ /* 0x000f220000000a00 */
[----:B------:R-:W-:Y:S01]  /*08e0*/  SGXT.U32 R28, R28, 0x2 ;  /* 0x000000021c1c781a */ /* 0x000fe20000000000 */
[----:B------:R-:W-:Y:S01]  /*08f0*/  IMAD R19, R19, UR4, RZ ;  /* 0x0000000413137c24 */ /* 0x000fe2000f8e02ff */
[----:B------:R1:W5:Y:S01]  /*0900*/  LDG.E.U16 R24, desc[UR26][R24.64] ;  /* 0x0000001a18187981 */ /* 0x000362000c1e1500 */
[----:B--2---:R-:W-:Y:S02]  /*0910*/  LOP3.LUT R17, R0, 0x3f, RZ, 0xc0, !PT ;  /* 0x0000003f00117812 */ /* 0x004fe400078ec0ff */
[----:B---3--:R-:W-:-:S03]  /*0920*/  IMAD.SHL.U32 R22, R19, 0x2, RZ ;  /* 0x0000000213167824 */ /* 0x008fc600078e00ff */
[----:B-1----:R-:W-:Y:S02]  /*0930*/  IMAD.SHL.U32 R25, R17, 0x2, RZ ;  /* 0x0000000211197824 */ /* 0x002fe400078e00ff */
[----:B------:R-:W-:-:S04]  /*0940*/  IMAD.HI R19, R19, 0x2, RZ ;  /* 0x0000000213137827 */ /* 0x000fc800078e02ff */
[----:B----4-:R-:W-:Y:S02]  /*0950*/  IMAD R12, R2, UR12, RZ ;  /* 0x0000000c020c7c24 */ /* 0x010fe4000f8e02ff */
[----:B------:R-:W-:-:S03]  /*0960*/  IMAD R2, R28, R3, RZ ;  /* 0x000000031c027224 */ /* 0x000fc600078e02ff */
[C---:B------:R-:W-:Y:S01]  /*0970*/  SHF.L.U32 R17, R12.reuse, 0x1, RZ ;  /* 0x000000010c117819 */ /* 0x040fe200000006ff */
[----:B------:R-:W-:Y:S02]  /*0980*/  IMAD R28, R3, 0x4, R2 ;  /* 0x00000004031c7824 */ /* 0x000fe400078e0202 */
[----:B------:R-:W-:Y:S01]  /*0990*/  IMAD.HI R12, R12, 0x2, RZ ;  /* 0x000000020c0c7827 */ /* 0x000fe200078e02ff */
[----:B0-----:R-:W-:-:S03]  /*09a0*/  IADD3 R17, P1, P2, R22, R26, R17 ;  /* 0x0000001a16117210 */ /* 0x001fc60007a3e011 */
[----:B------:R-:W-:Y:S01]  /*09b0*/  IMAD R26, R3, 0x4, R28 ;  /* 0x00000004031a7824 */ /* 0x000fe200078e021c */
[----:B------:R-:W-:Y:S02]  /*09c0*/  IADD3.X R19, PT, PT, R19, R27, R12, P1, P2 ;  /* 0x0000001b13137210 */ /* 0x000fe40000fe440c */
[--C-:B------:R-:W-:Y:S02]  /*09d0*/  SHF.R.S32.HI R32, RZ, 0x6, R0.reuse ;  /* 0x00000006ff207819 */ /* 0x100fe40000011400 */
[----:B------:R-:W-:Y:S02]  /*09e0*/  LEA R12, R3, R26, 0x2 ;  /* 0x0000001a030c7211 */ /* 0x000fe400078e10ff */
[----:B------:R-:W-:Y:S02]  /*09f0*/  SHF.R.U32.HI R29, RZ, 0x5, R0 ;  /* 0x00000005ff1d7819 */ /* 0x000fe40000011600 */
[----:B------:R-:W-:Y:S02]  /*0a00*/  SGXT R32, R32, 0x1 ;  /* 0x000000012020781a */ /* 0x000fe40000000200 */
[----:B------:R-:W-:-:S02]  /*0a10*/  LEA R42, P1, R2, R17, 0x1 ;  /* 0x00000011022a7211 */ /* 0x000fc400078208ff */
[-C--:B------:R-:W-:Y:S02]  /*0a20*/  LEA R40, P2, R28, R17.reuse, 0x1 ;  /* 0x000000111c287211 */ /* 0x080fe400078408ff */
[-C--:B------:R-:W-:Y:S02]  /*0a30*/  LEA R38, P3, R26, R17.reuse, 0x1 ;  /* 0x000000111a267211 */ /* 0x080fe400078608ff */
[----:B------:R-:W-:Y:S02]  /*0a40*/  LEA R36, P4, R12, R17, 0x1 ;  /* 0x000000110c247211 */ /* 0x000fe400078808ff */
[----:B------:R-:W-:Y:S02]  /*0a50*/  R2UR UR20, R29 ;  /* 0x000000001d1472ca */ /* 0x000fe400000e0000 */
[----:B------:R-:W-:Y:S02]  /*0a60*/  R2UR UR30, R21 ;  /* 0x00000000151e72ca */ /* 0x000fe400000e0000 */
[----:B------:R-:W-:-:S02]  /*0a70*/  LOP3.LUT R22, R25, 0x90, R32, 0x78, !PT ;  /* 0x0000009019167812 */ /* 0x000fc400078e7820 */
[-C--:B------:R-:W-:Y:S02]  /*0a80*/  LEA.HI.X.SX32 R43, R2, R19.reuse, 0x1, P1 ;  /* 0x00000013022b7211 */ /* 0x080fe400008f0eff */
[-C--:B------:R-:W-:Y:S02]  /*0a90*/  LEA.HI.X.SX32 R41, R28, R19.reuse, 0x1, P2 ;  /* 0x000000131c297211 */ /* 0x080fe400010f0eff */
[-C--:B------:R-:W-:Y:S02]  /*0aa0*/  LEA.HI.X.SX32 R39, R26, R19.reuse, 0x1, P3 ;  /* 0x000000131a277211 */ /* 0x080fe400018f0eff */
[----:B------:R-:W-:Y:S01]  /*0ab0*/  LEA.HI.X.SX32 R37, R12, R19, 0x1, P4 ;  /* 0x000000130c257211 */ /* 0x000fe200020f0eff */
[----:B------:R-:W-:Y:S06]  /*0ac0*/  @P0 BRA `(.L_x_5) ;  /* 0x0000000000180947 */ /* 0x000fec0003800000 */
[----:B------:R-:W-:Y:S01]  /*0ad0*/  ELECT P1, URZ, PT ;  /* 0x0000000000ff782f */ /* 0x000fe20003820000 */
[----:B------:R-:W-:Y:S01]  /*0ae0*/  IMAD.MOV.U32 R2, RZ, RZ, 0x1 ;  /* 0x00000001ff027424 */ /* 0x000fe200078e00ff */
[----:B------:R-:W-:Y:S01]  /*0af0*/  UMOV UR4, 0x40 ;  /* 0x0000004000047882 */ /* 0x000fe20000000000 */
[----:B------:R-:W-:Y:S01]  /*0b00*/  UVIRTCOUNT.DEALLOC.SMPOOL 0x80 ;  /* 0x000000800000784c */ /* 0x000fe20000000000 */
[----:B------:R-:W-:-:S09]  /*0b10*/  ULEA UR4, UR6, UR4, 0x18 ;  /* 0x0000000406047291 */ /* 0x000fd2000f8ec0ff */
[----:B------:R0:W-:Y:S03]  /*0b20*/  @P1 STS.U8 [UR4], R2 ;  /* 0x00000002ff001988 */ /* 0x0001e60008000004 */
.L_x_5:
[----:B------:R-:W-:Y:S01]  /*0b30*/  USHF.L.U32 UR4, UR20, 0x15, URZ ;  /* 0x0000001514047899 */ /* 0x000fe200080006ff */
[C---:B------:R-:W-:Y:S01]  /*0b40*/  LOP3.LUT R21, R22.reuse, 0x20, RZ, 0x3c, !PT ;  /* 0x0000002016157812 */ /* 0x040fe200078e3cff */
[----:B-----5:R1:W-:Y:S01]  /*0b50*/  STS.U16 [R22+UR13+0x400], R9 ;  /* 0x0004000916007988 */ /* 0x0203e2000800040d */
[----:B0-----:R-:W-:Y:S01]  /*0b60*/  LOP3.LUT R2, R22, 0x40, RZ, 0x3c, !PT ;  /* 0x0000004016027812 */ /* 0x001fe200078e3cff */
[----:B------:R-:W-:Y:S01]  /*0b70*/  ULOP3.LUT UR4, UR4, 0x600000, URZ, 0xc0, !UPT ;  /* 0x0060000004047892 */ /* 0x000fe2000f8ec0ff */
[----:B------:R-:W-:Y:S01]  /*0b80*/  LOP3.LUT P1, RZ, R0, 0x7f, RZ, 0xc0, !PT ;  /* 0x0000007f00ff7812 */ /* 0x000fe2000782c0ff */
[----:B------:R0:W-:Y:S01]  /*0b90*/  STS.U16 [R22+UR13], R11 ;  /* 0x0000000b16007988 */ /* 0x0001e2000800040d */
[----:B------:R-:W-:Y:S01]  /*0ba0*/  UMOV UR9, 0x1 ;  /* 0x0000000100097882 */ /* 0x000fe20000000000 */
[----:B------:R-:W-:Y:S01]  /*0bb0*/  UIADD3 UR14, UPT, UPT, UR30, UR4, URZ ;  /* 0x000000041e0e7290 */ /* 0x000fe2000fffe0ff */
[----:B------:R-:W-:Y:S01]  /*0bc0*/  PRMT R12, RZ, 0x7610, R12 ;  /* 0x00007610ff0c7816 */ /* 0x000fe2000000000c */
[----:B------:R2:W-:Y:S01]  /*0bd0*/  STS.U16 [R22+UR13+0x800], R15 ;  /* 0x0008000f16007988 */ /* 0x0005e2000800040d */
[----:B------:R-:W3:Y:S01]  /*0be0*/  LDCU UR28, c[0x0][0x3f0] ;  /* 0x00007e00ff1c77ac */ /* 0x000ee20008000800 */
[----:B-1----:R-:W-:-:S02]  /*0bf0*/  LOP3.LUT R9, R22, 0x60, RZ, 0x3c, !PT ;  /* 0x0000006016097812 */ /* 0x002fc400078e3cff */
[----:B------:R1:W-:Y:S01]  /*0c00*/  STS.U16 [R22+UR13+0xc00], R13 ;  /* 0x000c000d16007988 */ /* 0x0003e2000800040d */
[----:B------:R-:W-:Y:S01]  /*0c10*/  UIADD3 UR15, UPT, UPT, UR13, 0x1c00, URZ ;  /* 0x00001c000d0f7890 */ /* 0x000fe2000fffe0ff */
[----:B0-----:R-:W-:Y:S01]  /*0c20*/  PRMT R11, RZ, 0x7610, R11 ;  /* 0x00007610ff0b7816 */ /* 0x001fe2000000000b */
[----:B------:R-:W0:Y:S01]  /*0c30*/  LDCU.64 UR6, c[0x0][0x3d0] ;  /* 0x00007a00ff0677ac */ /* 0x000e220008000a00 */
[----:B------:R-:W-:Y:S01]  /*0c40*/  STS.U16 [R21+UR13+0x100], R4 ;  /* 0x0001000415007988 */ /* 0x000fe2000800040d */
[----:B--2---:R-:W2:Y:S01]  /*0c50*/  LDC R15, c[0x0][0x3d8] ;  /* 0x0000f600ff0f7b82 */ /* 0x004ea20000000800 */
[----:B------:R-:W-:Y:S02]  /*0c60*/  VOTEU.ALL UP0, P1 ;  /* 0x0000000000ff7886 */ /* 0x000fe40000800000 */
[----:B------:R-:W-:Y:S01]  /*0c70*/  STS.U16 [R21+UR13+0x500], R8 ;  /* 0x0005000815007988 */ /* 0x000fe2000800040d */
[----:B------:R-:W-:Y:S01]  /*0c80*/  VOTEU.ALL UP1, P1 ;  /* 0x0000000000ff7886 */ /* 0x000fe20000820000 */
[----:B-1----:R-:W-:-:S02]  /*0c90*/  PRMT R13, RZ, 0x7610, R13 ;  /* 0x00007610ff0d7816 */ /* 0x002fc4000000000d */
[----:B------:R-:W-:Y:S01]  /*0ca0*/  STS.U16 [R21+UR13+0x900], R14 ;  /* 0x0009000e15007988 */ /* 0x000fe2000800040d */
[----:B------:R-:W-:-:S04]  /*0cb0*/  @!UP0 UIADD3 UR4, UPT, UPT, -UR9, 0x100000, URZ ;  /* 0x0010000009048890 */ /* 0x000fc8000fffe1ff */
[----:B------:R-:W-:Y:S02]  /*0cc0*/  @!UP0 USHF.L.U32 UR5, UR4, 0xb, URZ ;  /* 0x0000000b04058899 */ /* 0x000fe400080006ff */
[----:B------:R-:W-:Y:S02]  /*0cd0*/  @!UP0 USHF.L.U32 UR4, UR4, 0x1, URZ ;  /* 0x0000000104048899 */ /* 0x000fe400080006ff */
[----:B---3--:R-:W-:Y:S01]  /*0ce0*/  UISETP.GT.AND UP2, UPT, UR28, URZ, UPT ;  /* 0x000000ff1c00728c */ /* 0x008fe2000bf44270 */
[----:B------:R-:W-:Y:S04]  /*0cf0*/  STS.U16 [R21+UR13+0xd00], R16 ;  /* 0x000d001015007988 */ /* 0x000fe8000800040d */
[----:B------:R1:W-:Y:S01]  /*0d00*/  STS.U16 [R2+UR13+0x200], R5 ;  /* 0x0002000502007988 */ /* 0x0003e2000800040d */
[----:B------:R-:W-:-:S03]  /*0d10*/  PLOP3.LUT P2, PT, PT, PT, UP2, 0x80, 0x8 ;  /* 0x000000000008781c */ /* 0x000fc60003f4f028 */
[----:B------:R-:W-:Y:S04]  /*0d20*/  STS.U16 [R2+UR13+0x600], R7 ;  /* 0x0006000702007988 */ /* 0x000fe8000800040d */
[----:B------:R-:W-:Y:S01]  /*0d30*/  STS.U16 [R2+UR13+0xa00], R18 ;  /* 0x000a001202007988 */ /* 0x000fe2000800040d */
[----:B-1----:R-:W1:Y:S03]  /*0d40*/  LDC.64 R4, c[0x0][0x390] ;  /* 0x0000e400ff047b82 */ /* 0x002e660000000a00 */
[----:B------:R-:W-:Y:S04]  /*0d50*/  STS.U16 [R2+UR13+0xe00], R23 ;  /* 0x000e001702007988 */ /* 0x000fe8000800040d */
[----:B------:R-:W-:Y:S04]  /*0d60*/  STS.U16 [R9+UR13+0x300], R6 ;  /* 0x0003000609007988 */ /* 0x000fe8000800040d */
[----:B------:R3:W-:Y:S04]  /*0d70*/  STS.U16 [R9+UR13+0x700], R10 ;  /* 0x0007000a09007988 */ /* 0x0007e8000800040d */
[----:B------:R-:W-:Y:S04]  /*0d80*/  STS.U16 [R9+UR13+0xb00], R30 ;  /* 0x000b001e09007988 */ /* 0x000fe8000800040d */
[----:B------:R4:W-:Y:S01]  /*0d90*/  STS.U16 [R9+UR13+0xf00], R24 ;  /* 0x000f001809007988 */ /* 0x0009e2000800040d */
[----:B---3--:R-:W-:Y:S01]  /*0da0*/  PRMT R10, RZ, 0x7610, R10 ;  /* 0x00007610ff0a7816 */ /* 0x008fe2000000000a */
[----:B------:R-:W-:Y:S01]  /*0db0*/  STTM.16dp32bit_t0_t15.x16 tmem[UR14], RZ ;  /* 0x000000ff000079ed */ /* 0x000fe20008a0000e */
[----:B------:R-:W-:Y:S01]  /*0dc0*/  STTM.16dp32bit_t16_t31.x16 tmem[UR14+0x10], RZ ;  /* 0x000010ff000079ed */ /* 0x000fe20008a2000e */
[----:B------:R-:W3:Y:S02]  /*0dd0*/  FENCE.VIEW.ASYNC.T ;  /* 0x00000000000073c6 */ /* 0x000ee40000000200 */
[----:B---3--:R-:W-:Y:S06]  /*0de0*/  BAR.SYNC.DEFER_BLOCKING 0x0 ;  /* 0x0000000000007b1d */ /* 0x008fec0000010000 */
[----:B------:R-:W3:Y:S02]  /*0df0*/  FENCE.VIEW.ASYNC.S ;  /* 0x00000000000073c6 */ /* 0x000ee40000000000 */
[----:B---3--:R3:W0:Y:S02]  /*0e00*/  @!UP1 SYNCS.EXCH.64 URZ, [UR15], UR4 ;  /* 0x000000040fff95b2 */ /* 0x0086240008000100 */
[----:B0-----:R-:W-:Y:S06]  /*0e10*/  BAR.SYNC.DEFER_BLOCKING 0x0 ;  /* 0x0000000000007b1d */ /* 0x001fec0000010000 */
[----:B------:R-:W2:Y:S04]  /*0e20*/  @P2 LDG.E.U16 R11, desc[UR26][R42.64] ;  /* 0x0000001a2a0b2981 */ /* 0x000ea8000c1e1500 */
[----:B------:R-:W2:Y:S04]  /*0e30*/  @P2 LDG.E.U16 R13, desc[UR26][R38.64] ;  /* 0x0000001a260d2981 */ /* 0x000ea8000c1e1500 */
[----:B------:R-:W2:Y:S04]  /*0e40*/  @P2 LDG.E.U16 R12, desc[UR26][R40.64] ;  /* 0x0000001a280c2981 */ /* 0x000ea8000c1e1500 */
[----:B------:R-:W2:Y:S01]  /*0e50*/  @P2 LDG.E.U16 R10, desc[UR26][R36.64] ;  /* 0x0000001a240a2981 */ /* 0x000ea2000c1e1500 */
[----:B------:R-:W-:Y:S01]  /*0e60*/  LOP3.LUT R2, R0, 0xf, RZ, 0xc0, !PT ;  /* 0x0000000f00027812 */ /* 0x000fe200078ec0ff */
[----:B------:R-:W-:Y:S01]  /*0e70*/  UIMAD UR6, UR12, UR6, URZ ;  /* 0x000000060c0672a4 */ /* 0x000fe2000f8e02ff */
[----:B------:R-:W-:Y:S01]  /*0e80*/  SHF.R.U32.HI R6, RZ, 0x4, R0 ;  /* 0x00000004ff067819 */ /* 0x000fe20000011600 */
[----:B------:R-:W-:Y:S01]  /*0e90*/  VOTEU.ALL UP3, P1 ;  /* 0x0000000000ff7886 */ /* 0x000fe20000860000 */
[----:B------:R-:W-:Y:S01]  /*0ea0*/  UISETP.EQ.U32.AND UP1, UPT, UR20, URZ, UP2 ;  /* 0x000000ff1400728c */ /* 0x000fe20009722070 */
[----:B------:R-:W-:Y:S01]  /*0eb0*/  IMAD R7, R2, UR7, RZ ;  /* 0x0000000702077c24 */ /* 0x000fe2000f8e02ff */
[----:B------:R-:W-:Y:S01]  /*0ec0*/  SGXT.U32 R6, R6, 0x3 ;  /* 0x000000030606781a */ /* 0x000fe20000000000 */
[----:B------:R-:W-:Y:S01]  /*0ed0*/  USHF.L.U32 UR8, UR6, 0x1, URZ ;  /* 0x0000000106087899 */ /* 0x000fe200080006ff */
[----:B------:R-:W-:Y:S01]  /*0ee0*/  PRMT R27, RZ, 0x7610, R27 ;  /* 0x00007610ff1b7816 */ /* 0x000fe2000000001b */
[C---:B----4-:R-:W-:Y:S01]  /*0ef0*/  IMAD.SHL.U32 R9, R7.reuse, 0x2, RZ ;  /* 0x0000000207097824 */ /* 0x050fe200078e00ff */
[----:B---3--:R-:W-:Y:S01]  /*0f00*/  UIMAD.WIDE UR4, UR6, 0x2, URZ ;  /* 0x00000002060478a5 */ /* 0x008fe2000f8e02ff */
[----:B--2---:R-:W-:Y:S01]  /*0f10*/  IMAD R8, R6, R15, RZ ;  /* 0x0000000f06087224 */ /* 0x004fe200078e02ff */
[----:B------:R-:W-:Y:S01]  /*0f20*/  PRMT R45, RZ, 0x7610, R45 ;  /* 0x00007610ff2d7816 */ /* 0x000fe2000000002d */
[----:B------:R-:W-:Y:S01]  /*0f30*/  IMAD.HI R6, R7, 0x2, RZ ;  /* 0x0000000207067827 */ /* 0x000fe200078e02ff */
[----:B-1----:R-:W-:Y:S01]  /*0f40*/  IADD3 R9, P3, P4, R9, UR8, R4 ;  /* 0x0000000809097c10 */ /* 0x002fe2000fc7e004 */
[----:B------:R-:W-:Y:S01]  /*0f50*/  @!UP1 UIADD3 UR8, UPT, UPT, UR13, 0x1000, URZ ;  /* 0x000010000d089890 */ /* 0x000fe2000fffe0ff */
[----:B------:R-:W-:Y:S01]  /*0f60*/  LEA R7, R15, R8, 0x3 ;  /* 0x000000080f077211 */ /* 0x000fe200078e18ff */
[----:B------:R-:W-:Y:S01]  /*0f70*/  UMOV UR6, URZ ;  /* 0x000000ff00067c82 */ /* 0x000fe20008000000 */
[----:B------:R-:W-:Y:S01]  /*0f80*/  IADD3.X R6, PT, PT, R6, UR5, R5, P3, P4 ;  /* 0x0000000506067c10 */ /* 0x000fe20009fe8405 */
[----:B------:R-:W-:-:S02]  /*0f90*/  @!UP1 USHF.R.U32.HI UR8, URZ, 0x4, UR8 ;  /* 0x00000004ff089899 */ /* 0x000fc40008011608 */
[----:B------:R-:W-:-:S04]  /*0fa0*/  @!UP0 UIADD3 UR4, UPT, UPT, -UR9, 0x100000, URZ ;  /* 0x0010000009048890 */ /* 0x000fc8000fffe1ff */
[----:B------:R-:W-:Y:S02]  /*0fb0*/  @!UP0 USHF.L.U32 UR5, UR4, 0xb, URZ ;  /* 0x0000000b04058899 */ /* 0x000fe400080006ff */
[----:B------:R-:W-:Y:S01]  /*0fc0*/  @!UP0 USHF.L.U32 UR4, UR4, 0x1, URZ ;  /* 0x0000000104048899 */ /* 0x000fe200080006ff */
[----:B------:R-:W-:Y:S01]  /*0fd0*/  IMAD R4, R15, 0x8, R7 ;  /* 0x000000080f047824 */ /* 0x000fe200078e0207 */
[-C--:B------:R-:W-:Y:S01]  /*0fe0*/  LEA R34, P3, R8, R9.reuse, 0x1 ;  /* 0x0000000908227211 */ /* 0x080fe200078608ff */
[----:B------:R-:W-:Y:S01]  /*0ff0*/  UIADD3 UR17, UPT, UPT, UR13, 0x1400, URZ ;  /* 0x000014000d117890 */ /* 0x000fe2000fffe0ff */
[-C--:B------:R-:W-:Y:S01]  /*1000*/  LEA R32, P4, R7, R9.reuse, 0x1 ;  /* 0x0000000907207211 */ /* 0x080fe200078808ff */
[----:B------:R-:W-:Y:S01]  /*1010*/  IMAD R5, R15, 0x8, R4 ;  /* 0x000000080f057824 */ /* 0x000fe200078e0204 */
[-C--:B------:R-:W-:Y:S01]  /*1020*/  LEA R30, P5, R4, R9.reuse, 0x1 ;  /* 0x00000009041e7211 */ /* 0x080fe200078a08ff */
[----:B------:R-:W-:Y:S01]  /*1030*/  UIADD3 UR16, UPT, UPT, UR30, 0x100000, URZ ;  /* 0x001000001e107890 */ /* 0x000fe2000fffe0ff */
[----:B------:R-:W-:Y:S01]  /*1040*/  LEA.HI.X.SX32 R35, R8, R6, 0x1, P3 ;  /* 0x0000000608237211 */ /* 0x000fe200018f0eff */
[----:B------:R-:W-:Y:S01]  /*1050*/  @!UP1 USGXT.U32 UR18, UR8, 0xe ;  /* 0x0000000e0812989a */ /* 0x000fe20008000000 */
[----:B------:R-:W-:-:S02]  /*1060*/  LEA R28, P6, R5, R9, 0x1 ;  /* 0x00000009051c7211 */ /* 0x000fc400078c08ff */
[----:B------:R0:W1:Y:S01]  /*1070*/  @!UP3 SYNCS.EXCH.64 URZ, [UR13+0x1c08], UR4 ;  /* 0x001c08040dffb5b2 */ /* 0x0000620008000100 */
[----:B------:R-:W-:Y:S01]  /*1080*/  VOTEU.ALL UP3, P1 ;  /* 0x0000000000ff7886 */ /* 0x000fe20000860000 */
[-C--:B------:R-:W-:Y:S02]  /*1090*/  LEA.HI.X.SX32 R33, R7, R6.reuse, 0x1, P4 ;  /* 0x0000000607217211 */ /* 0x080fe400020f0eff */
[-C--:B------:R-:W-:Y:S02]  /*10a0*/  LEA.HI.X.SX32 R31, R4, R6.reuse, 0x1, P5 ;  /* 0x00000006041f7211 */ /* 0x080fe400028f0eff */
[----:B------:R-:W-:Y:S02]  /*10b0*/  LEA.HI.X.SX32 R29, R5, R6, 0x1, P6 ;  /* 0x00000006051d7211 */ /* 0x000fe400030f0eff */
[----:B------:R-:W-:Y:S02]  /*10c0*/  PRMT R26, RZ, 0x7610, R26 ;  /* 0x00007610ff1a7816 */ /* 0x000fe4000000001a */
[----:B------:R-:W-:Y:S01]  /*10d0*/  PRMT R44, RZ, 0x7610, R44 ;  /* 0x00007610ff2c7816 */ /* 0x000fe2000000002c */
[----:B0-----:R-:W-:-:S04]  /*10e0*/  @!UP0 UIADD3 UR4, UPT, UPT, -UR9, 0x100000, URZ ;  /* 0x0010000009048890 */ /* 0x001fc8000fffe1ff */
[----:B------:R-:W-:Y:S02]  /*10f0*/  @!UP0 USHF.L.U32 UR5, UR4, 0xb, URZ ;  /* 0x0000000b04058899 */ /* 0x000fe400080006ff */
[----:B------:R-:W-:Y:S01]  /*1100*/  @!UP0 USHF.L.U32 UR4, UR4, 0x1, URZ ;  /* 0x0000000104048899 */ /* 0x000fe200080006ff */
[----:B------:R0:W-:Y:S04]  /*1110*/  STS.U16 [R22+UR13+0x1000], R11 ;  /* 0x0010000b16007988 */ /* 0x0001e8000800040d */
[----:B------:R0:W-:Y:S04]  /*1120*/  STS.U16 [R22+UR13+0x1200], R13 ;  /* 0x0012000d16007988 */ /* 0x0001e8000800040d */
[----:B------:R0:W-:Y:S04]  /*1130*/  STS.U16 [R21+UR13+0x1100], R12 ;  /* 0x0011000c15007988 */ /* 0x0001e8000800040d */
[----:B------:R0:W-:Y:S01]  /*1140*/  STS.U16 [R21+UR13+0x1300], R10 ;  /* 0x0013000a15007988 */ /* 0x0001e2000800040d */
[----:B-1----:R1:W-:Y:S06]  /*1150*/  MEMBAR.ALL.CTA ;  /* 0x0000000000007992 */ /* 0x0023ec0000008000 */
[----:B-1----:R-:W-:Y:S04]  /*1160*/  FENCE.VIEW.ASYNC.S ;  /* 0x00000000000073c6 */ /* 0x002fe80000000000 */
[----:B------:R-:W1:Y:S02]  /*1170*/  FENCE.VIEW.ASYNC.S ;  /* 0x00000000000073c6 */ /* 0x000e640000000000 */
[----:B-1----:R0:W1:Y:S02]  /*1180*/  @!UP3 SYNCS.EXCH.64 URZ, [UR13+0x1400], UR4 ;  /* 0x001400040dffb5b2 */ /* 0x0020640008000100 */
[----:B-1----:R-:W-:Y:S06]  /*1190*/  BAR.SYNC.DEFER_BLOCKING 0x0 ;  /* 0x0000000000007b1d */ /* 0x002fec0000010000 */
[----:B0-----:R-:W-:Y:S05]  /*11a0*/  BRA.U !UP1, `(.L_x_6) ;  /* 0x0000000109647547 */ /* 0x001fea000b800000 */
[----:B------:R-:W-:Y:S02]  /*11b0*/  UIADD3 UR4, UPT, UPT, UR13, 0x1000, URZ ;  /* 0x000010000d047890 */ /* 0x000fe4000fffe0ff */
[----:B------:R-:W-:Y:S02]  /*11c0*/  USHF.R.U32.HI UR8, URZ, 0x4, UR13 ;  /* 0x00000004ff087899 */ /* 0x000fe4000801160d */
[----:B------:R-:W-:Y:S02]  /*11d0*/  USHF.R.U32.HI UR4, URZ, 0x4, UR4 ;  /* 0x00000004ff047899 */ /* 0x000fe40008011604 */
[----:B------:R-:W-:Y:S02]  /*11e0*/  USGXT.U32 UR8, UR8, 0xe ;  /* 0x0000000e0808789a */ /* 0x000fe40008000000 */
[----:B------:R-:W-:Y:S01]  /*11f0*/  USGXT.U32 UR18, UR4, 0xe ;  /* 0x0000000e0412789a */ /* 0x000fe20008000000 */
[----:B------:R-:W-:Y:S01]  /*1200*/  UMOV UR10, 0x80 ;  /* 0x00000080000a7882 */ /* 0x000fe20000000000 */
[----:B------:R-:W-:-:S02]  /*1210*/  UMOV UR11, 0x40004040 ;  /* 0x40004040000b7882 */ /* 0x000fc40000000000 */
[----:B------:R-:W-:Y:S01]  /*1220*/  UIADD3 UR24, UP3, UPT, UR18, 0x2, URZ ;  /* 0x0000000212187890 */ /* 0x000fe2000ff7e0ff */
[----:B------:R-:W-:Y:S01]  /*1230*/  UMOV UR9, URZ ;  /* 0x000000ff00097c82 */ /* 0x000fe20008000000 */
[----:B------:R-:W-:Y:S01]  /*1240*/  UMOV UR4, UR17 ;  /* 0x0000001100047c82 */ /* 0x000fe20008000000 */
[----:B------:R-:W-:Y:S02]  /*1250*/  UIADD3.64 UR10, UPT, UPT, UR8, UR10, URZ ;  /* 0x0000000a080a7297 */ /* 0x000fe4000fffe0ff */
[----:B------:R-:W-:Y:S01]  /*1260*/  UIADD3.X UR25, UPT, UPT, UR6, -0x7fffbfe0, URZ, UP3, !UPT ;  /* 0x8000402006197890 */ /* 0x000fe20009ffe4ff */
[----:B------:R-:W-:Y:S01]  /*1270*/  UMOV UR5, URZ ;  /* 0x000000ff00057c82 */ /* 0x000fe20008000000 */
[----:B------:R-:W-:Y:S01]  /*1280*/  UMOV UR22, 0x0 ;  /* 0x0000000000167882 */ /* 0x000fe20000000000 */
[----:B------:R-:W-:Y:S01]  /*1290*/  UMOV UR19, UR4 ;  /* 0x0000000400137c82 */ /* 0x000fe20008000000 */
[----:B------:R-:W-:Y:S01]  /*12a0*/  UMOV UR23, 0x4048490 ;  /* 0x0404849000177882 */ /* 0x000fe20000000000 */
[----:B------:R-:W-:Y:S01]  /*12b0*/  UMOV UR9, 0x40004040 ;  /* 0x4000404000097882 */ /* 0x000fe20000000000 */
[----:B------:R-:W-:Y:S01]  /*12c0*/  UMOV UR4, UR18 ;  /* 0x0000001200047c82 */ /* 0x000fe20008000000 */
[----:B------:R-:W-:Y:S01]  /*12d0*/  UMOV UR5, 0x80004020 ;  /* 0x8000402000057882 */ /* 0x000fe20000000000 */
[----:B------:R-:W-:Y:S01]  /*12e0*/  UMOV UR32, 0x0 ;  /* 0x0000000000207882 */ /* 0x000fe20000000000 */
[----:B------:R-:W-:Y:S01]  /*12f0*/  UMOV UR33, 0x4048490 ;  /* 0x0404849000217882 */ /* 0x000fe20000000000 */
[----:B------:R0:W-:Y:S01]  /*1300*/  UTCHMMA gdesc[UR8], gdesc[UR4], tmem[UR16], tmem[UR22], idesc[UR23], !UPT ;  /* 0x00ff1604080075ea */ /* 0x0001e2000f800010 */
[----:B------:R0:W-:Y:S01]  /*1310*/  UTCHMMA gdesc[UR10], gdesc[UR24], tmem[UR16], tmem[UR32], idesc[UR33], UPT ;  /* 0x00ff20180a0075ea */ /* 0x0001e2000b800010 */
[----:B------:R0:W-:Y:S01]  /*1320*/  UTCBAR [UR19], URZ ;  /* 0x000000ff130073e9 */ /* 0x0001e200080000ff */
[----:B------:R-:W-:Y:S01]  /*1330*/  NOP ;  /* 0x0000000000007918 */ /* 0x000fe20000000000 */
.L_x_6:
[----:B------:R-:W-:Y:S05]  /*1340*/  BRA.U !UP2, `(.L_x_7) ;  /* 0x000000010a087547 */ /* 0x000fea000b800000 */
[----:B------:R-:W1:Y:S02]  /*1350*/  SYNCS.PHASECHK.TRANS64.TRYWAIT P3, [UR13+0x1400], RZ ;  /* 0x001400ffff0075a7 */ /* 0x000e64000806110d */
[----:B-1----:R-:W-:Y:S05]  /*1360*/  @!P3 BRA `(.L_x_8) ;  /* 0x000000240028b947 */ /* 0x002fea0003800000 */
.L_x_7:
[----:B------:R-:W-:Y:S06]  /*1370*/  BAR.SYNC.DEFER_BLOCKING 0x0 ;  /* 0x0000000000007b1d */ /* 0x000fec0000010000 */
[----:B0-----:R-:W0:Y:S01]  /*1380*/  LDCU UR4, c[0x0][0x3a8] ;  /* 0x00007500ff0477ac */ /* 0x001e220008000800 */
[----:B------:R-:W-:Y:S01]  /*1390*/  LDTM.16dp32bit_t0_t15.x8 R4, tmem[UR14+0x100000] ;  /* 0x1000000e000479ee */ /* 0x000fe20008980000 */
[----:B------:R-:W0:Y:S01]  /*13a0*/  LDTM.16dp32bit_t16_t31.x8 R4, tmem[UR14+0x100008] ;  /* 0x1000080e000479ee */ /* 0x000e2200089a0000 */
[----:B------:R-:W1:Y:S01]  /*13b0*/  @!P1 SYNCS.CCTL.IV [UR13+0x1400] ;  /* 0x00140000ff0099b1 */ /* 0x000e62000800000d */
[----:B------:R-:W-:Y:S01]  /*13c0*/  NOP ;  /* 0x0000000000007918 */ /* 0x000fe20000000000 */
[----:B------:R2:W5:Y:S04]  /*13d0*/  @P2 LDG.E.U16 R27, desc[UR26][R34.64] ;  /* 0x0000001a221b2981 */ /* 0x000568000c1e1500 */
[----:B------:R2:W5:Y:S04]  /*13e0*/  @P2 LDG.E.U16 R45, desc[UR26][R32.64] ;  /* 0x0000001a202d2981 */ /* 0x000568000c1e1500 */
[----:B------:R2:W5:Y:S04]  /*13f0*/  @P2 LDG.E.U16 R26, desc[UR26][R30.64] ;  /* 0x0000001a1e1a2981 */ /* 0x000568000c1e1500 */
[----:B------:R2:W5:Y:S01]  /*1400*/  @P2 LDG.E.U16 R44, desc[UR26][R28.64] ;  /* 0x0000001a1c2c2981 */ /* 0x000562000c1e1500 */
[----:B0-----:R-:W-:Y:S01]  /*1410*/  FMUL R12, R4, UR4 ;  /* 0x00000004040c7c20 */ /* 0x001fe20008400000 */
[----:B------:R-:W-:Y:S01]  /*1420*/  FMUL R13, R5, UR4 ;  /* 0x00000004050d7c20 */ /* 0x000fe20008400000 */
[----:B------:R-:W-:Y:S01]  /*1430*/  FMUL R14, R6, UR4 ;  /* 0x00000004060e7c20 */ /* 0x000fe20008400000 */
[----:B------:R-:W-:Y:S01]  /*1440*/  FMUL R15, R7, UR4 ;  /* 0x00000004070f7c20 */ /* 0x000fe20008400000 */
[----:B------:R-:W-:-:S03]  /*1450*/  FMUL R16, R8, UR4 ;  /* 0x0000000408107c20 */ /* 0x000fc60008400000 */
[----:B------:R-:W-:Y:S01]  /*1460*/  FMNMX3 R14, R12, R13, R14, !PT ;  /* 0x0000000d0c0e7276 */ /* 0x000fe2000780000e */
[----:B------:R-:W-:Y:S01]  /*1470*/  FMUL R12, R9, UR4 ;  /* 0x00000004090c7c20 */ /* 0x000fe20008400000 */
[----:B------:R-:W-:Y:S02]  /*1480*/  FMUL R13, R10, UR4 ;  /* 0x000000040a0d7c20 */ /* 0x000fe40008400000 */
[----:B------:R-:W-:Y:S01]  /*1490*/  FMNMX3 R15, R14, R15, R16, !PT ;  /* 0x0000000f0e0f7276 */ /* 0x000fe20007800010 */
[----:B------:R-:W-:-:S03]  /*14a0*/  FMUL R14, R11, UR4 ;  /* 0x000000040b0e7c20 */ /* 0x000fc60008400000 */
[----:B------:R-:W-:-:S04]  /*14b0*/  FMNMX3 R13, R15, R12, R13, !PT ;  /* 0x0000000c0f0d7276 */ /* 0x000fc8000780000d */
[----:B------:R-:W-:-:S05]  /*14c0*/  FMNMX R13, R14, R13, !PT ;  /* 0x0000000d0e0d7209 */ /* 0x000fca0007800000 */
[----:B------:R-:W0:Y:S02]  /*14d0*/  SHFL.BFLY PT, R12, R13, 0x10, 0x1f ;  /* 0x0e001f000d0c7f89 */ /* 0x000e2400000e0000 */
[----:B0-----:R-:W-:-:S05]  /*14e0*/  FMNMX3 R23, R13, -INF , R12, !PT ;  /* 0xff8000000d177876 */ /* 0x001fca000780000c */
[--C-:B------:R-:W-:Y:S01]  /*14f0*/  FFMA R4, R4, UR4, -R23.reuse ;  /* 0x0000000404047c23 */ /* 0x100fe20008000817 */
[--C-:B------:R-:W-:Y:S01]  /*1500*/  FFMA R5, R5, UR4, -R23.reuse ;  /* 0x0000000405057c23 */ /* 0x100fe20008000817 */
[--C-:B------:R-:W-:Y:S01]  /*1510*/  FFMA R6, R6, UR4, -R23.reuse ;  /* 0x0000000406067c23 */ /* 0x100fe20008000817 */
[--C-:B------:R-:W-:Y:S01]  /*1520*/  FFMA R7, R7, UR4, -R23.reuse ;  /* 0x0000000407077c23 */ /* 0x100fe20008000817 */
[----:B------:R-:W-:Y:S01]  /*1530*/  FMUL R4, R4, 1.4426950216293334961 ;  /* 0x3fb8aa3b04047820 */ /* 0x000fe20000400000 */
[----:B------:R-:W-:Y:S01]  /*1540*/  FMUL R5, R5, 1.4426950216293334961 ;  /* 0x3fb8aa3b05057820 */ /* 0x000fe20000400000 */
[----:B------:R-:W-:Y:S01]  /*1550*/  FMUL R6, R6, 1.4426950216293334961 ;  /* 0x3fb8aa3b06067820 */ /* 0x000fe20000400000 */
[----:B------:R-:W-:Y:S01]  /*1560*/  FMUL R7, R7, 1.4426950216293334961 ;  /* 0x3fb8aa3b07077820 */ /* 0x000fe20000400000 */
[--C-:B------:R-:W-:Y:S01]  /*1570*/  FFMA R8, R8, UR4, -R23.reuse ;  /* 0x0000000408087c23 */ /* 0x100fe20008000817 */
[--C-:B------:R-:W-:Y:S01]  /*1580*/  FFMA R9, R9, UR4, -R23.reuse ;  /* 0x0000000409097c23 */ /* 0x100fe20008000817 */
[----:B------:R-:W-:Y:S01]  /*1590*/  MUFU.EX2 R4, R4 ;  /* 0x0000000400047308 */ /* 0x000fe20000000800 */
[--C-:B------:R-:W-:Y:S01]  /*15a0*/  FFMA R10, R10, UR4, -R23.reuse ;  /* 0x000000040a0a7c23 */ /* 0x100fe20008000817 */
[----:B------:R-:W-:Y:S01]  /*15b0*/  FMUL R8, R8, 1.4426950216293334961 ;  /* 0x3fb8aa3b08087820 */ /* 0x000fe20000400000 */
[----:B------:R-:W-:Y:S01]  /*15c0*/  FMUL R9, R9, 1.4426950216293334961 ;  /* 0x3fb8aa3b09097820 */ /* 0x000fe20000400000 */
[----:B------:R-:W-:Y:S01]  /*15d0*/  FFMA R11, R11, UR4, -R23 ;  /* 0x000000040b0b7c23 */ /* 0x000fe20008000817 */
[----:B------:R-:W-:-:S03]  /*15e0*/  FMUL R10, R10, 1.4426950216293334961 ;  /* 0x3fb8aa3b0a0a7820 */ /* 0x000fc60000400000 */
[----:B------:R-:W0:Y:S01]  /*15f0*/  MUFU.EX2 R5, R5 ;  /* 0x0000000500057308 */ /* 0x000e220000000800 */
[----:B------:R-:W-:-:S07]  /*1600*/  FMUL R11, R11, 1.4426950216293334961 ;  /* 0x3fb8aa3b0b0b7820 */ /* 0x000fce0000400000 */
[----:B------:R-:W3:Y:S08]  /*1610*/  MUFU.EX2 R6, R6 ;  /* 0x0000000600067308 */ /* 0x000ef00000000800 */
[----:B------:R-:W4:Y:S01]  /*1620*/  MUFU.EX2 R7, R7 ;  /* 0x0000000700077308 */ /* 0x000f220000000800 */
[----:B0-----:R-:W-:Y:S01]  /*1630*/  FADD R13, R4, R5 ;  /* 0x00000005040d7221 */ /* 0x001fe20000000000 */
[----:B------:R-:W-:-:S06]  /*1640*/  F2FP.BF16.F32.PACK_AB R4, R5, R4 ;  /* 0x000000040504723e */ /* 0x000fcc00000010ff */
[----:B------:R-:W0:Y:S01]  /*1650*/  MUFU.EX2 R8, R8 ;  /* 0x0000000800087308 */ /* 0x000e220000000800 */
[----:B---3--:R-:W-:-:S07]  /*1660*/  FADD R12, R6, R13 ;  /* 0x0000000d060c7221 */ /* 0x008fce0000000000 */
[----:B------:R-:W3:Y:S01]  /*1670*/  MUFU.EX2 R9, R9 ;  /* 0x0000000900097308 */ /* 0x000ee20000000800 */
[C---:B----4-:R-:W-:Y:S01]  /*1680*/  FADD R13, R7.reuse, R12 ;  /* 0x0000000c070d7221 */ /* 0x050fe20000000000 */
[----:B------:R-:W-:-:S06]  /*1690*/  F2FP.BF16.F32.PACK_AB R5, R7, R6 ;  /* 0x000000060705723e */ /* 0x000fcc00000010ff */
[----:B------:R-:W4:Y:S01]  /*16a0*/  MUFU.EX2 R10, R10 ;  /* 0x0000000a000a7308 */ /* 0x000f220000000800 */
[----:B0-----:R-:W-:-:S07]  /*16b0*/  FADD R12, R8, R13 ;  /* 0x0000000d080c7221 */ /* 0x001fce0000000000 */
[----:B------:R-:W0:Y:S01]  /*16c0*/  MUFU.EX2 R11, R11 ;  /* 0x0000000b000b7308 */ /* 0x000e220000000800 */
[C---:B---3--:R-:W-:Y:S01]  /*16d0*/  FADD R13, R9.reuse, R12 ;  /* 0x0000000c090d7221 */ /* 0x048fe20000000000 */
[----:B------:R-:W-:Y:S01]  /*16e0*/  F2FP.BF16.F32.PACK_AB R6, R9, R8 ;  /* 0x000000080906723e */ /* 0x000fe200000010ff */
[----:B------:R-:W-:Y:S02]  /*16f0*/  FADD R8, -R23, -INF ;  /* 0xff80000017087421 */ /* 0x000fe40000000100 */
[----:B----4-:R-:W-:-:S04]  /*1700*/  FADD R12, R10, R13 ;  /* 0x0000000d0a0c7221 */ /* 0x010fc80000000000 */
[C---:B0-----:R-:W-:Y:S01]  /*1710*/  FADD R12, R11.reuse, R12 ;  /* 0x0000000c0b0c7221 */ /* 0x041fe20000000000 */
[----:B------:R-:W-:-:S04]  /*1720*/  F2FP.BF16.F32.PACK_AB R7, R11, R10 ;  /* 0x0000000a0b07723e */ /* 0x000fc800000010ff */
[----:B------:R-:W0:Y:S02]  /*1730*/  SHFL.BFLY PT, R13, R12, 0x10, 0x1f ;  /* 0x0e001f000c0d7f89 */ /* 0x000e2400000e0000 */
[----:B0-----:R-:W-:Y:S01]  /*1740*/  FADD R24, R12, R13 ;  /* 0x0000000d0c187221 */ /* 0x001fe20000000000 */
[----:B-12---:R-:W-:Y:S06]  /*1750*/  BRA.U !UP2, `(.L_x_9) ;  /* 0x000000010a087547 */ /* 0x006fec000b800000 */
[----:B------:R0:W-:Y:S01]  /*1760*/  STTM.16dp32bit_t0_t15.x4 tmem[UR14+0x20], R4 ;  /* 0x00002004000079ed */ /* 0x0001e2000890000e */
[----:B------:R0:W-:Y:S02]  /*1770*/  STTM.16dp32bit_t16_t31.x4 tmem[UR14+0x24], R4 ;  /* 0x00002404000079ed */ /* 0x0001e4000892000e */
.L_x_9:
[----:B-----5:R1:W-:Y:S01]  /*1780*/  STS.U16 [R22+UR13+0x1000], R27 ;  /* 0x0010001b16007988 */ /* 0x0203e2000800040d */
[----:B------:R-:W-:-:S03]  /*1790*/  FMUL R25, R8, 1.4426950216293334961 ;  /* 0x3fb8aa3b08197820 */ /* 0x000fc60000400000 */
[----:B------:R1:W-:Y:S03]  /*17a0*/  STS.U16 [R22+UR13+0x1100], R45 ;  /* 0x0011002d16007988 */ /* 0x0003e6000800040d */
[----:B------:R-:W2:Y:S01]  /*17b0*/  MUFU.EX2 R25, R25 ;  /* 0x0000001900197308 */ /* 0x000ea20000000800 */
[----:B------:R1:W-:Y:S04]  /*17c0*/  STS.U16 [R22+UR13+0x1200], R26 ;  /* 0x0012001a16007988 */ /* 0x0003e8000800040d */
[----:B------:R1:W-:Y:S01]  /*17d0*/  STS.U16 [R22+UR13+0x1300], R44 ;  /* 0x0013002c16007988 */ /* 0x0003e2000800040d */
[----:B------:R-:W3:Y:S02]  /*17e0*/  FENCE.VIEW.ASYNC.T ;  /* 0x00000000000073c6 */ /* 0x000ee40000000200 */
[----:B---3--:R-:W-:Y:S06]  /*17f0*/  BAR.SYNC.DEFER_BLOCKING 0x0 ;  /* 0x0000000000007b1d */ /* 0x008fec0000010000 */
[----:B0-----:R-:W0:Y:S01]  /*1800*/  LDTM.16dp32bit_t0_t15.x16 R4, tmem[UR14] ;  /* 0x0000000e000479ee */ /* 0x001e220008a00000 */
[----:B------:R-:W3:Y:S01]  /*1810*/  LDTM.16dp32bit_t16_t31.x16 R4, tmem[UR14+0x10] ;  /* 0x0000100e000479ee */ /* 0x000ee20008a20000 */
[----:B------:R-:W-:Y:S01]  /*1820*/  NOP ;  /* 0x0000000000007918 */ /* 0x000fe20000000000 */
[----:B-12---:R-:W-:Y:S05]  /*1830*/  BRA.U !UP2, `(.L_x_10) ;  /* 0x000000010a487547 */ /* 0x006fea000b800000 */
[C---:B0--3--:R-:W-:Y:S01]  /*1840*/  FMUL R4, R25.reuse, R4 ;  /* 0x0000000419047220 */ /* 0x049fe20000400000 */
[C---:B------:R-:W-:Y:S01]  /*1850*/  FMUL R5, R25.reuse, R5 ;  /* 0x0000000519057220 */ /* 0x040fe20000400000 */
        /* <DEDUP_REMOVED lines=13> */
[----:B------:R-:W-:-:S04]  /*1930*/  FMUL R19, R25, R19 ;  /* 0x0000001319137220 */ /* 0x000fc80000400000 */
[----:B------:R1:W-:Y:S01]  /*1940*/  STTM.16dp32bit_t0_t15.x16 tmem[UR14], R4 ;  /* 0x00000004000079ed */ /* 0x0003e20008a0000e */
[----:B------:R1:W-:Y:S02]  /*1950*/  STTM.16dp32bit_t16_t31.x16 tmem[UR14+0x10], R4 ;  /* 0x00001004000079ed */ /* 0x0003e40008a2000e */
.L_x_10:
[----:B---3--:R-:W2:Y:S02]  /*1960*/  FENCE.VIEW.ASYNC.T ;  /* 0x00000000000073c6 */ /* 0x008ea40000000200 */
[----:B--2---:R-:W-:Y:S01]  /*1970*/  BAR.SYNC.DEFER_BLOCKING 0x0 ;  /* 0x0000000000007b1d */ /* 0x004fe20000010000 */
[----:B------:R-:W-:Y:S01]  /*1980*/  UIADD3 UR28, UPT, UPT, UR28, -0x10, URZ ;  /* 0xfffffff01c1c7890 */ /* 0x000fe2000fffe0ff */
[----:B------:R-:W-:Y:S01]  /*1990*/  FADD R24, R25, R24 ;  /* 0x0000001819187221 */ /* 0x000fe20000000000 */
[----:B------:R-:W-:Y:S02]  /*19a0*/  UIADD3 UR31, UPT, UPT, UR30, 0x20, URZ ;  /* 0x000000201e1f7890 */ /* 0x000fe4000fffe0ff */
[----:B------:R-:W-:Y:S01]  /*19b0*/  UISETP.GE.AND UP2, UPT, UR28, 0x1, UPT ;  /* 0x000000011c00788c */ /* 0x000fe2000bf46270 */
[----:B------:R2:W-:Y:S06]  /*19c0*/  MEMBAR.ALL.CTA ;  /* 0x0000000000007992 */ /* 0x0005ec0000008000 */
[----:B--2---:R-:W2:Y:S02]  /*19d0*/  FENCE.VIEW.ASYNC.S ;  /* 0x00000000000073c6 */ /* 0x004ea40000000000 */
[----:B--2---:R-:W-:Y:S06]  /*19e0*/  BAR.SYNC.DEFER_BLOCKING 0x0 ;  /* 0x0000000000007b1d */ /* 0x004fec0000010000 */
[----:B------:R-:W-:Y:S05]  /*19f0*/  BRA.U !UP1, `(.L_x_11) ;  /* 0x0000000109287547 */ /* 0x000fea000b800000 */
[----:B------:R-:W-:Y:S01]  /*1a00*/  ULOP3.LUT UR9, UR6, 0xc0004010, URZ, 0xfc, !UPT ;  /* 0xc000401006097892 */ /* 0x000fe2000f8efcff */
[----:B------:R-:W-:Y:S01]  /*1a10*/  UMOV UR4, UR15 ;  /* 0x0000000f00047c82 */ /* 0x000fe20008000000 */
[----:B------:R-:W-:Y:S01]  /*1a20*/  UMOV UR5, URZ ;  /* 0x000000ff00057c82 */ /* 0x000fe20008000000 */
[----:B------:R-:W-:Y:S01]  /*1a30*/  UMOV UR10, 0x0 ;  /* 0x00000000000a7882 */ /* 0x000fe20000000000 */
[----:B------:R-:W-:Y:S01]  /*1a40*/  UMOV UR11, 0x4080490 ;  /* 0x04080490000b7882 */ /* 0x000fe20000000000 */
[----:B------:R-:W-:Y:S01]  /*1a50*/  UMOV UR8, UR18 ;  /* 0x0000001200087c82 */ /* 0x000fe20008000000 */
[----:B------:R-:W-:-:S03]  /*1a60*/  UMOV UR4, UR4 ;  /* 0x0000000400047c82 */ /* 0x000fc60008000000 */
[----:B------:R2:W-:Y:S01]  /*1a70*/  UTCHMMA tmem[UR31], gdesc[UR8], tmem[UR30], tmem[UR10], idesc[UR11], UPT ;  /* 0x00ff0a081f0079ea */ /* 0x0005e2000b80001e */
[----:B------:R2:W-:Y:S01]  /*1a80*/  UTCBAR [UR4], URZ ;  /* 0x000000ff040073e9 */ /* 0x0005e200080000ff */
[----:B------:R-:W-:Y:S01]  /*1a90*/  NOP ;  /* 0x0000000000007918 */ /* 0x000fe20000000000 */
.L_x_11:
[----:B------:R-:W-:Y:S01]  /*1aa0*/  FSEL R23, R23, -INF , P2 ;  /* 0xff80000017177808 */ /* 0x000fe20001000000 */
[----:B------:R-:W-:Y:S01]  /*1ab0*/  UMOV UR6, URZ ;  /* 0x000000ff00067c82 */ /* 0x000fe20008000000 */
[----:B------:R-:W-:Y:S01]  /*1ac0*/  FSEL R24, R24, 1, P2 ;  /* 0x3f80000018187808 */ /* 0x000fe20001000000 */
[----:B------:R-:W-:Y:S06]  /*1ad0*/  BRA.U !UP2, `(.L_x_12) ;  /* 0x0000000d0a087547 */ /* 0x000fec000b800000 */
[----:B------:R-:W-:Y:S01]  /*1ae0*/  USHF.R.U32.HI UR22, URZ, 0x4, UR13 ;  /* 0x00000004ff167899 */ /* 0x000fe2000801160d */
[----:B------:R-:W-:Y:S01]  /*1af0*/  SHF.L.U32 R26, R3, 0x4, RZ ;  /* 0x00000004031a7819 */ /* 0x000fe200000006ff */
[----:B------:R-:W-:Y:S01]  /*1b00*/  USHF.L.U32 UR29, UR7, 0x4, URZ ;  /* 0x00000004071d7899 */ /* 0x000fe200080006ff */
[----:B01----:R-:W-:Y:S01]  /*1b10*/  IMAD.MOV.U32 R12, RZ, RZ, R23 ;  /* 0x000000ffff0c7224 */ /* 0x003fe200078e0017 */
[----:B--2---:R-:W-:Y:S01]  /*1b20*/  USHF.R.U32.HI UR4, URZ, 0x4, UR17 ;  /* 0x00000004ff047899 */ /* 0x004fe20008011611 */
[----:B------:R-:W-:Y:S01]  /*1b30*/  IMAD.MOV.U32 R13, RZ, RZ, RZ ;  /* 0x000000ffff0d7224 */ /* 0x000fe200078e00ff */
[----:B------:R-:W-:Y:S01]  /*1b40*/  UIADD3 UR6, UPT, UPT, UR13, 0x1800, URZ ;  /* 0x000018000d067890 */ /* 0x000fe2000fffe0ff */
[----:B------:R-:W-:Y:S01]  /*1b50*/  MOV R25, R26 ;  /* 0x0000001a00197202 */ /* 0x000fe20000000f00 */
[----:B------:R-:W-:Y:S01]  /*1b60*/  USGXT.U32 UR22, UR22, 0xe ;  /* 0x0000000e1616789a */ /* 0x000fe20008000000 */
[----:B------:R-:W-:Y:S01]  /*1b70*/  IMAD.U32 R3, RZ, RZ, UR29 ;  /* 0x0000001dff037e24 */ /* 0x000fe2000f8e00ff */
[----:B------:R-:W-:-:S02]  /*1b80*/  USGXT.U32 UR4, UR4, 0xe ;  /* 0x0000000e0404789a */ /* 0x000fc40008000000 */
[----:B------:R-:W-:Y:S02]  /*1b90*/  USHF.R.U32.HI UR6, URZ, 0x4, UR6 ;  /* 0x00000004ff067899 */ /* 0x000fe40008011606 */
[----:B------:R-:W-:Y:S01]  /*1ba0*/  UIADD3 UR32, UP2, UPT, UR22, 0x80, URZ ;  /* 0x0000008016207890 */ /* 0x000fe2000ff5e0ff */
[----:B------:R-:W-:Y:S01]  /*1bb0*/  UMOV UR5, URZ ;  /* 0x000000ff00057c82 */ /* 0x000fe20008000000 */
[----:B------:R-:W-:Y:S01]  /*1bc0*/  UMOV UR18, 0xfffffffe ;  /* 0xfffffffe00127882 */ /* 0x000fe20000000000 */
[----:B------:R-:W-:Y:S01]  /*1bd0*/  UMOV UR19, 0x7fffbfdf ;  /* 0x7fffbfdf00137882 */ /* 0x000fe20000000000 */
[----:B------:R-:W-:Y:S01]  /*1be0*/  UISETP.NE.U32.AND UP1, UPT, UR20, URZ, UPT ;  /* 0x000000ff1400728c */ /* 0x000fe2000bf25070 */
[----:B------:R-:W0:Y:S01]  /*1bf0*/  LDCU UR36, c[0x0][0x3a8] ;  /* 0x00007500ff2477ac */ /* 0x000e220008000800 */
[----:B------:R-:W-:Y:S02]  /*1c00*/  USGXT.U32 UR9, UR6, 0xe ;  /* 0x0000000e0609789a */ /* 0x000fe40008000000 */
[----:B------:R-:W-:-:S02]  /*1c10*/  UIADD3.X UR33, UPT, UPT, UR5, 0x40004040, URZ, UP2, !UPT ;  /* 0x4000404005217890 */ /* 0x000fc400097fe4ff */
[----:B------:R-:W-:Y:S01]  /*1c20*/  UIADD3.64 UR18, UPT, UPT, UR4, -UR18, URZ ;  /* 0x8000001204127297 */ /* 0x000fe2000fffe0ff */
[----:B------:R-:W-:Y:S01]  /*1c30*/  UMOV UR17, 0x1 ;  /* 0x0000000100117882 */ /* 0x000fe20000000000 */
[----:B------:R-:W-:Y:S01]  /*1c40*/  UMOV UR7, URZ ;  /* 0x000000ff00077c82 */ /* 0x000fe20008000000 */
[----:B------:R-:W-:-:S09]  /*1c50*/  UMOV UR8, URZ ;  /* 0x000000ff00087c82 */ /* 0x000fd20008000000 */
.L_x_17:
[----:B------:R-:W-:-:S04]  /*1c60*/  IMAD.WIDE R10, R25, 0x2, R42 ;  /* 0x00000002190a7825 */ /* 0x000fc800078e022a */
[C---:B------:R-:W-:Y:S02]  /*1c70*/  IMAD.WIDE R4, R25.reuse, 0x2, R38 ;  /* 0x0000000219047825 */ /* 0x040fe400078e0226 */
[----:B------:R-:W2:Y:S02]  /*1c80*/  LDG.E.U16 R11, desc[UR26][R10.64] ;  /* 0x0000001a0a0b7981 */ /* 0x000ea4000c1e1500 */
[C---:B------:R-:W-:Y:S02]  /*1c90*/  IMAD.WIDE R6, R25.reuse, 0x2, R40 ;  /* 0x0000000219067825 */ /* 0x040fe400078e0228 */
[----:B------:R-:W3:Y:S02]  /*1ca0*/  LDG.E.U16 R5, desc[UR26][R4.64] ;  /* 0x0000001a04057981 */ /* 0x000ee4000c1e1500 */
[----:B------:R-:W-:Y:S02]  /*1cb0*/  IMAD.WIDE R8, R25, 0x2, R36 ;  /* 0x0000000219087825 */ /* 0x000fe400078e0224 */
[----:B------:R-:W4:Y:S04]  /*1cc0*/  LDG.E.U16 R6, desc[UR26][R6.64] ;  /* 0x0000001a06067981 */ /* 0x000f28000c1e1500 */
[----:B------:R-:W5:Y:S01]  /*1cd0*/  LDG.E.U16 R8, desc[UR26][R8.64] ;  /* 0x0000001a08087981 */ /* 0x000f62000c1e1500 */
[----:B-1----:R-:W-:-:S02]  /*1ce0*/  UMOV UR10, 0x1 ;  /* 0x00000001000a7882 */ /* 0x002fc40000000000 */
[----:B------:R-:W-:-:S04]  /*1cf0*/  @!UP0 UIADD3 UR10, UPT, UPT, -UR10, 0x100000, URZ ;  /* 0x001000000a0a8890 */ /* 0x000fc8000fffe1ff */
[----:B------:R-:W-:Y:S02]  /*1d00*/  @!UP0 USHF.L.U32 UR11, UR10, 0xb, URZ ;  /* 0x0000000b0a0b8899 */ /* 0x000fe400080006ff */
[----:B------:R-:W-:Y:S01]  /*1d10*/  @!UP0 USHF.L.U32 UR10, UR10, 0x1, URZ ;  /* 0x000000010a0a8899 */ /* 0x000fe200080006ff */
[----:B------:R-:W-:Y:S01]  /*1d20*/  VOTEU.ALL UP2, P1 ;  /* 0x0000000000ff7886 */ /* 0x000fe20000840000 */
[----:B--2---:R1:W-:Y:S04]  /*1d30*/  STS.U16 [R22+UR13+0x1400], R11 ;  /* 0x0014000b16007988 */ /* 0x0043e8000800040d */
[----:B---3--:R1:W-:Y:S04]  /*1d40*/  STS.U16 [R22+UR13+0x1600], R5 ;  /* 0x0016000516007988 */ /* 0x0083e8000800040d */
[----:B----4-:R1:W-:Y:S04]  /*1d50*/  STS.U16 [R21+UR13+0x1500], R6 ;  /* 0x0015000615007988 */ /* 0x0103e8000800040d */
[----:B-----5:R1:W-:Y:S01]  /*1d60*/  STS.U16 [R21+UR13+0x1700], R8 ;  /* 0x0017000815007988 */ /* 0x0203e2000800040d */
[----:B------:R2:W-:Y:S06]  /*1d70*/  MEMBAR.ALL.CTA ;  /* 0x0000000000007992 */ /* 0x0005ec0000008000 */
[----:B--2---:R-:W-:Y:S04]  /*1d80*/  FENCE.VIEW.ASYNC.S ;  /* 0x00000000000073c6 */ /* 0x004fe80000000000 */
[----:B------:R-:W2:Y:S02]  /*1d90*/  FENCE.VIEW.ASYNC.S ;  /* 0x00000000000073c6 */ /* 0x000ea40000000000 */
[----:B--2---:R1:W2:Y:S02]  /*1da0*/  @!UP2 SYNCS.EXCH.64 URZ, [UR13+0x1c10], UR10 ;  /* 0x001c100a0dffa5b2 */ /* 0x0042a40008000100 */
[----:B--2---:R-:W-:Y:S06]  /*1db0*/  BAR.SYNC.DEFER_BLOCKING 0x0 ;  /* 0x0000000000007b1d */ /* 0x004fec0000010000 */
[----:B-1----:R-:W-:Y:S05]  /*1dc0*/  BRA.U UP1, `(.L_x_13) ;  /* 0x0000000101387547 */ /* 0x002fea000b800000 */
[----:B------:R-:W-:Y:S01]  /*1dd0*/  UIADD3 UR10, UPT, UPT, UR13, 0x1c10, URZ ;  /* 0x00001c100d0a7890 */ /* 0x000fe2000fffe0ff */
[----:B------:R-:W-:Y:S01]  /*1de0*/  UMOV UR23, 0x40004040 ;  /* 0x4000404000177882 */ /* 0x000fe20000000000 */
[----:B------:R-:W-:Y:S01]  /*1df0*/  UMOV UR20, UR4 ;  /* 0x0000000400147c82 */ /* 0x000fe20008000000 */
[----:B------:R-:W-:Y:S01]  /*1e00*/  UMOV UR21, 0x80004020 ;  /* 0x8000402000157882 */ /* 0x000fe20000000000 */
[----:B------:R-:W-:Y:S01]  /*1e10*/  UMOV UR24, 0x0 ;  /* 0x0000000000187882 */ /* 0x000fe20000000000 */
[----:B------:R-:W-:Y:S01]  /*1e20*/  UMOV UR25, 0x4048490 ;  /* 0x0404849000197882 */ /* 0x000fe20000000000 */
[----:B------:R-:W-:Y:S01]  /*1e30*/  UMOV UR11, URZ ;  /* 0x000000ff000b7c82 */ /* 0x000fe20008000000 */
[----:B------:R-:W-:Y:S01]  /*1e40*/  UMOV UR34, 0x0 ;  /* 0x0000000000227882 */ /* 0x000fe20000000000 */
[----:B------:R-:W-:Y:S01]  /*1e50*/  UMOV UR35, 0x4048490 ;  /* 0x0404849000237882 */ /* 0x000fe20000000000 */
[----:B------:R1:W-:Y:S01]  /*1e60*/  UTCHMMA gdesc[UR22], gdesc[UR20], tmem[UR16], tmem[UR24], idesc[UR25], !UPT ;  /* 0x00ff1814160075ea */ /* 0x0003e2000f800010 */
[----:B------:R-:W-:Y:S01]  /*1e70*/  UMOV UR10, UR10 ;  /* 0x0000000a000a7c82 */ /* 0x000fe20008000000 */
[----:B------:R1:W-:Y:S01]  /*1e80*/  UTCHMMA gdesc[UR32], gdesc[UR18], tmem[UR16], tmem[UR34], idesc[UR35], UPT ;  /* 0x00ff2212200075ea */ /* 0x0003e2000b800010 */
[----:B------:R1:W-:Y:S01]  /*1e90*/  UTCBAR [UR10], URZ ;  /* 0x000000ff0a0073e9 */ /* 0x0003e200080000ff */
[----:B------:R-:W-:-:S02]  /*1ea0*/  NOP ;  /* 0x0000000000007918 */ /* 0x000fc40000000000 */
.L_x_13:
[----:B------:R-:W2:Y:S02]  /*1eb0*/  SYNCS.PHASECHK.TRANS64.TRYWAIT P2, [UR13+0x1c10], RZ ;  /* 0x001c10ffff0075a7 */ /* 0x000ea4000804110d */
[----:B--2---:R-:W-:Y:S05]  /*1ec0*/  @!P2 BRA `(.L_x_14) ;  /* 0x00000018005ca947 */ /* 0x004fea0003800000 */
.L_x_23:
[----:B------:R-:W-:Y:S06]  /*1ed0*/  BAR.SYNC.DEFER_BLOCKING 0x0 ;  /* 0x0000000000007b1d */ /* 0x000fec0000010000 */
[----:B------:R-:W-:Y:S01]  /*1ee0*/  LDTM.16dp32bit_t0_t15.x8 R4, tmem[UR14+0x100000] ;  /* 0x1000000e000479ee */ /* 0x000fe20008980000 */
[----:B------:R-:W2:Y:S01]  /*1ef0*/  LDTM.16dp32bit_t16_t31.x8 R4, tmem[UR14+0x100008] ;  /* 0x1000080e000479ee */ /* 0x000ea200089a0000 */
[----:B------:R-:W3:Y:S01]  /*1f00*/  @!P1 SYNCS.CCTL.IV [UR13+0x1c10] ;  /* 0x001c1000ff0099b1 */ /* 0x000ee2000800000d */
[----:B------:R-:W-:Y:S01]  /*1f10*/  NOP ;  /* 0x0000000000007918 */ /* 0x000fe20000000000 */
[----:B0-2---:R-:W-:Y:S01]  /*1f20*/  FMUL R14, R4, UR36 ;  /* 0x00000024040e7c20 */ /* 0x005fe20008400000 */
        /* <DEDUP_REMOVED lines=12> */
[----:B0-----:R-:W-:-:S05]  /*1ff0*/  FMNMX3 R23, R15, R23, R12, !PT ;  /* 0x000000170f177276 */ /* 0x001fca000780000c */
[--C-:B------:R-:W-:Y:S01]  /*2000*/  FFMA R5, R5, UR36, -R23.reuse ;  /* 0x0000002405057c23 */ /* 0x100fe20008000817 */
[--C-:B------:R-:W-:Y:S01]  /*2010*/  FFMA R4, R4, UR36, -R23.reuse ;  /* 0x0000002404047c23 */ /* 0x100fe20008000817 */
[--C-:B------:R-:W-:Y:S01]  /*2020*/  FFMA R7, R7, UR36, -R23.reuse ;  /* 0x0000002407077c23 */ /* 0x100fe20008000817 */
[--C-:B------:R-:W-:Y:S01]  /*2030*/  FFMA R8, R8, UR36, -R23.reuse ;  /* 0x0000002408087c23 */ /* 0x100fe20008000817 */
[----:B------:R-:W-:Y:S01]  /*2040*/  FMUL R16, R5, 1.4426950216293334961 ;  /* 0x3fb8aa3b05107820 */ /* 0x000fe20000400000 */
[----:B------:R-:W-:Y:S01]  /*2050*/  FMUL R4, R4, 1.4426950216293334961 ;  /* 0x3fb8aa3b04047820 */ /* 0x000fe20000400000 */
[----:B------:R-:W-:Y:S01]  /*2060*/  FFMA R5, R6, UR36, -R23 ;  /* 0x0000002406057c23 */ /* 0x000fe20008000817 */
[----:B------:R-:W-:Y:S01]  /*2070*/  FMUL R7, R7, 1.4426950216293334961 ;  /* 0x3fb8aa3b07077820 */ /* 0x000fe20000400000 */
[----:B------:R-:W-:Y:S01]  /*2080*/  MUFU.EX2 R6, R16 ;  /* 0x0000001000067308 */ /* 0x000fe20000000800 */
[----:B------:R-:W-:Y:S01]  /*2090*/  FMUL R14, R8, 1.4426950216293334961 ;  /* 0x3fb8aa3b080e7820 */ /* 0x000fe20000400000 */
[----:B------:R-:W-:Y:S01]  /*20a0*/  FMUL R5, R5, 1.4426950216293334961 ;  /* 0x3fb8aa3b05057820 */ /* 0x000fe20000400000 */
[----:B------:R-:W-:-:S02]  /*20b0*/  IMAD.U32 R8, R13, -0x80000000, RZ ;  /* 0x800000000d087824 */ /* 0x000fc400078e00ff */
[--C-:B------:R-:W-:Y:S01]  /*20c0*/  FFMA R9, R9, UR36, -R23.reuse ;  /* 0x0000002409097c23 */ /* 0x100fe20008000817 */
[--C-:B------:R-:W-:Y:S01]  /*20d0*/  FFMA R10, R10, UR36, -R23.reuse ;  /* 0x000000240a0a7c23 */ /* 0x100fe20008000817 */
[----:B------:R-:W-:Y:S01]  /*20e0*/  FFMA R11, R11, UR36, -R23 ;  /* 0x000000240b0b7c23 */ /* 0x000fe20008000817 */
[----:B---3--:R-:W0:Y:S01]  /*20f0*/  SYNCS.PHASECHK.TRANS64.TRYWAIT P2, [UR15], R8 ;  /* 0x00000008ff0075a7 */ /* 0x008e22000804110f */
[----:B------:R-:W2:Y:S01]  /*2100*/  MUFU.EX2 R4, R4 ;  /* 0x0000000400047308 */ /* 0x000ea20000000800 */
[----:B------:R-:W-:Y:S01]  /*2110*/  FMUL R9, R9, 1.4426950216293334961 ;  /* 0x3fb8aa3b09097820 */ /* 0x000fe20000400000 */
[----:B------:R-:W-:Y:S01]  /*2120*/  FMUL R10, R10, 1.4426950216293334961 ;  /* 0x3fb8aa3b0a0a7820 */ /* 0x000fe20000400000 */
[----:B------:R-:W-:-:S05]  /*2130*/  FMUL R11, R11, 1.4426950216293334961 ;  /* 0x3fb8aa3b0b0b7820 */ /* 0x000fca0000400000 */
[----:B------:R-:W3:Y:S08]  /*2140*/  MUFU.EX2 R5, R5 ;  /* 0x0000000500057308 */ /* 0x000ef00000000800 */
[----:B------:R-:W4:Y:S01]  /*2150*/  MUFU.EX2 R7, R7 ;  /* 0x0000000700077308 */ /* 0x000f220000000800 */
[----:B--2---:R-:W-:-:S07]  /*2160*/  FADD R16, R4, R6 ;  /* 0x0000000604107221 */ /* 0x004fce0000000000 */
[----:B------:R-:W2:Y:S01]  /*2170*/  MUFU.EX2 R14, R14 ;  /* 0x0000000e000e7308 */ /* 0x000ea20000000800 */
[----:B---3--:R-:W-:-:S07]  /*2180*/  FADD R18, R5, R16 ;  /* 0x0000001005127221 */ /* 0x008fce0000000000 */
[----:B------:R4:W3:Y:S08]  /*2190*/  MUFU.EX2 R15, R9 ;  /* 0x00000009000f7308 */ /* 0x0008f00000000800 */
[----:B------:R-:W5:Y:S01]  /*21a0*/  MUFU.EX2 R17, R10 ;  /* 0x0000000a00117308 */ /* 0x000f620000000800 */
[----:B----4-:R-:W-:-:S04]  /*21b0*/  FADD R9, R7, R18 ;  /* 0x0000001207097221 */ /* 0x010fc80000000000 */
[----:B--2---:R-:W-:-:S03]  /*21c0*/  FADD R18, R14, R9 ;  /* 0x000000090e127221 */ /* 0x004fc60000000000 */
[----:B------:R-:W2:Y:S01]  /*21d0*/  MUFU.EX2 R16, R11 ;  /* 0x0000000b00107308 */ /* 0x000ea20000000800 */
[----:B---3--:R-:W-:-:S04]  /*21e0*/  FADD R18, R15, R18 ;  /* 0x000000120f127221 */ /* 0x008fc80000000000 */
[----:B-----5:R-:W-:-:S04]  /*21f0*/  FADD R13, R17, R18 ;  /* 0x00000012110d7221 */ /* 0x020fc80000000000 */
[----:B--2---:R-:W-:-:S05]  /*2200*/  FADD R13, R16, R13 ;  /* 0x0000000d100d7221 */ /* 0x004fca0000000000 */
[----:B------:R2:W3:Y:S01]  /*2210*/  SHFL.BFLY PT, R27, R13, 0x10, 0x1f ;  /* 0x0e001f000d1b7f89 */ /* 0x0004e200000e0000 */
[----:B0-----:R-:W-:Y:S05]  /*2220*/  @!P2 BRA `(.L_x_15) ;  /* 0x000000140090a947 */ /* 0x001fea0003800000 */
.L_x_24:
[----:B------:R-:W-:-:S04]  /*2230*/  IMAD.WIDE R8, R3, 0x2, R34 ;  /* 0x0000000203087825 */ /* 0x000fc800078e0222 */
[C---:B------:R-:W-:Y:S02]  /*2240*/  IMAD.WIDE R10, R3.reuse, 0x2, R32 ;  /* 0x00000002030a7825 */ /* 0x040fe400078e0220 */
[----:B------:R-:W4:Y:S02]  /*2250*/  LDG.E.U16 R8, desc[UR26][R8.64] ;  /* 0x0000001a08087981 */ /* 0x000f24000c1e1500 */
[C---:B------:R-:W-:Y:S02]  /*2260*/  IMAD.WIDE R18, R3.reuse, 0x2, R28 ;  /* 0x0000000203127825 */ /* 0x040fe400078e021c */
[----:B------:R0:W5:Y:S02]  /*2270*/  LDG.E.U16 R9, desc[UR26][R10.64] ;  /* 0x0000001a0a097981 */ /* 0x000164000c1e1500 */
[----:B0-----:R-:W-:-:S06]  /*2280*/  IMAD.WIDE R10, R3, 0x2, R30 ;  /* 0x00000002030a7825 */ /* 0x001fcc00078e021e */
[----:B--2---:R-:W2:Y:S04]  /*2290*/  LDG.E.U16 R10, desc[UR26][R10.64] ;  /* 0x0000001a0a0a7981 */ /* 0x004ea8000c1e1500 */
[----:B---3--:R-:W3:Y:S01]  /*22a0*/  LDG.E.U16 R11, desc[UR26][R18.64] ;  /* 0x0000001a120b7981 */ /* 0x008ee2000c1e1500 */
[----:B------:R-:W-:Y:S01]  /*22b0*/  F2FP.BF16.F32.PACK_AB R4, R6, R4 ;  /* 0x000000040604723e */ /* 0x000fe200000010ff */
[----:B------:R-:W-:Y:S01]  /*22c0*/  FADD R12, -R23, R12 ;  /* 0x0000000c170c7221 */ /* 0x000fe20000000100 */
[----:B------:R-:W-:Y:S01]  /*22d0*/  F2FP.BF16.F32.PACK_AB R5, R7, R5 ;  /* 0x000000050705723e */ /* 0x000fe200000010ff */
[----:B------:R-:W-:Y:S01]  /*22e0*/  FADD R27, R13, R27 ;  /* 0x0000001b0d1b7221 */ /* 0x000fe20000000000 */
[----:B------:R-:W-:Y:S01]  /*22f0*/  F2FP.BF16.F32.PACK_AB R6, R15, R14 ;  /* 0x0000000e0f06723e */ /* 0x000fe200000010ff */
[----:B------:R-:W-:Y:S01]  /*2300*/  FMUL R44, R12, 1.4426950216293334961 ;  /* 0x3fb8aa3b0c2c7820 */ /* 0x000fe20000400000 */
[----:B------:R-:W-:Y:S01]  /*2310*/  F2FP.BF16.F32.PACK_AB R7, R16, R17 ;  /* 0x000000111007723e */ /* 0x000fe200000010ff */
[----:B------:R-:W-:Y:S01]  /*2320*/  ULEA UR15, UR17, UR13, 0x3 ;  /* 0x0000000d110f7291 */ /* 0x000fe2000f8e18ff */
[----:B------:R-:W-:-:S02]  /*2330*/  UMOV UR6, UR7 ;  /* 0x0000000700067c82 */ /* 0x000fc40008000000 */
[----:B------:R-:W-:Y:S01]  /*2340*/  STTM.16dp32bit_t0_t15.x4 tmem[UR14+0x20], R4 ;  /* 0x00002004000079ed */ /* 0x000fe2000890000e */
[----:B------:R-:W-:Y:S01]  /*2350*/  STTM.16dp32bit_t16_t31.x4 tmem[UR14+0x24], R4 ;  /* 0x00002404000079ed */ /* 0x000fe2000892000e */
[----:B------:R-:W0:Y:S01]  /*2360*/  MUFU.EX2 R44, R44 ;  /* 0x0000002c002c7308 */ /* 0x000e220000000800 */
[----:B------:R-:W-:Y:S01]  /*2370*/  UIADD3 UR15, UPT, UPT, UR15, 0x1c00, URZ ;  /* 0x00001c000f0f7890 */ /* 0x000fe2000fffe0ff */
[----:B----4-:R-:W-:Y:S04]  /*2380*/  STS.U16 [R22+UR13+0x1800], R8 ;  /* 0x0018000816007988 */ /* 0x010fe8000800040d */
[----:B-----5:R-:W-:Y:S04]  /*2390*/  STS.U16 [R22+UR13+0x1900], R9 ;  /* 0x0019000916007988 */ /* 0x020fe8000800040d */
[----:B--2---:R-:W-:Y:S04]  /*23a0*/  STS.U16 [R22+UR13+0x1a00], R10 ;  /* 0x001a000a16007988 */ /* 0x004fe8000800040d */
[----:B---3--:R2:W-:Y:S01]  /*23b0*/  STS.U16 [R22+UR13+0x1b00], R11 ;  /* 0x001b000b16007988 */ /* 0x0085e2000800040d */
[----:B------:R-:W3:Y:S02]  /*23c0*/  FENCE.VIEW.ASYNC.T ;  /* 0x00000000000073c6 */ /* 0x000ee40000000200 */
[----:B---3--:R-:W-:Y:S06]  /*23d0*/  BAR.SYNC.DEFER_BLOCKING 0x0 ;  /* 0x0000000000007b1d */ /* 0x008fec0000010000 */
[----:B--2---:R-:W-:Y:S01]  /*23e0*/  LDTM.16dp32bit_t0_t15.x16 R4, tmem[UR14] ;  /* 0x0000000e000479ee */ /* 0x004fe20008a00000 */
[----:B------:R-:W0:Y:S01]  /*23f0*/  LDTM.16dp32bit_t16_t31.x16 R4, tmem[UR14+0x10] ;  /* 0x0000100e000479ee */ /* 0x000e220008a20000 */
[----:B------:R-:W-:Y:S01]  /*2400*/  NOP ;  /* 0x0000000000007918 */ /* 0x000fe20000000000 */
[C---:B0-----:R-:W-:Y:S01]  /*2410*/  FMUL R4, R44.reuse, R4 ;  /* 0x000000042c047220 */ /* 0x041fe20000400000 */
        /* <DEDUP_REMOVED lines=16> */
[----:B------:R0:W-:Y:S01]  /*2520*/  STTM.16dp32bit_t16_t31.x16 tmem[UR14+0x10], R4 ;  /* 0x00001004000079ed */ /* 0x0001e20008a2000e */
[----:B------:R-:W2:Y:S02]  /*2530*/  FENCE.VIEW.ASYNC.T ;  /* 0x00000000000073c6 */ /* 0x000ea40000000200 */
[----:B--2---:R-:W-:Y:S06]  /*2540*/  BAR.SYNC.DEFER_BLOCKING 0x0 ;  /* 0x0000000000007b1d */ /* 0x004fec0000010000 */
[----:B------:R2:W-:Y:S06]  /*2550*/  MEMBAR.ALL.CTA ;  /* 0x0000000000007992 */ /* 0x0005ec0000008000 */
[----:B--2---:R-:W2:Y:S02]  /*2560*/  FENCE.VIEW.ASYNC.S ;  /* 0x00000000000073c6 */ /* 0x004ea40000000000 */
[----:B--2---:R-:W-:Y:S06]  /*2570*/  BAR.SYNC.DEFER_BLOCKING 0x0 ;  /* 0x0000000000007b1d */ /* 0x004fec0000010000 */
[----:B------:R-:W-:Y:S05]  /*2580*/  BRA.U UP1, `(.L_x_16) ;  /* 0x0000000101287547 */ /* 0x000fea000b800000 */
[----:B-1----:R-:W-:Y:S01]  /*2590*/  UMOV UR10, UR15 ;  /* 0x0000000f000a7c82 */ /* 0x002fe20008000000 */
[----:B------:R-:W-:Y:S01]  /*25a0*/  UMOV UR11, URZ ;  /* 0x000000ff000b7c82 */ /* 0x000fe20008000000 */
[----:B------:R-:W-:Y:S01]  /*25b0*/  UMOV UR20, UR9 ;  /* 0x0000000900147c82 */ /* 0x000fe20008000000 */
[----:B------:R-:W-:Y:S01]  /*25c0*/  UMOV UR21, 0xc0004010 ;  /* 0xc000401000157882 */ /* 0x000fe20000000000 */
[----:B------:R-:W-:Y:S01]  /*25d0*/  UMOV UR24, 0x0 ;  /* 0x0000000000187882 */ /* 0x000fe20000000000 */
[----:B------:R-:W-:Y:S01]  /*25e0*/  UMOV UR25, 0x4080490 ;  /* 0x0408049000197882 */ /* 0x000fe20000000000 */
[----:B------:R-:W-:Y:S01]  /*25f0*/  UMOV UR7, UR10 ;  /* 0x0000000a00077c82 */ /* 0x000fe20008000000 */
[----:B------:R2:W-:Y:S01]  /*2600*/  UTCHMMA tmem[UR31], gdesc[UR20], tmem[UR30], tmem[UR24], idesc[UR25], UPT ;  /* 0x00ff18141f0079ea */ /* 0x0005e2000b80001e */
[----:B------:R2:W-:Y:S01]  /*2610*/  UTCBAR [UR7], URZ ;  /* 0x000000ff070073e9 */ /* 0x0005e200080000ff */
[----:B------:R-:W-:Y:S02]  /*2620*/  NOP ;  /* 0x0000000000007918 */ /* 0x000fe40000000000 */
.L_x_16:
[----:B------:R-:W-:Y:S01]  /*2630*/  UIADD3 UR17, UPT, UPT, UR17, 0x1, URZ ;  /* 0x0000000111117890 */ /* 0x000fe2000fffe0ff */
[----:B------:R-:W-:Y:S01]  /*2640*/  FFMA R24, R44, R24, R27 ;  /* 0x000000182c187223 */ /* 0x000fe2000000001b */
[----:B------:R-:W-:Y:S01]  /*2650*/  UIADD3 UR8, UPT, UPT, UR8, 0x10, URZ ;  /* 0x0000001008087890 */ /* 0x000fe2000fffe0ff */
[----:B------:R-:W-:Y:S01]  /*2660*/  IADD3 R3, PT, PT, R3, UR29, RZ ;  /* 0x0000001d03037c10 */ /* 0x000fe2000fffe0ff */
[----:B------:R-:W-:Y:S01]  /*2670*/  UISETP.GT.AND UP2, UPT, UR17, 0x1, UPT ;  /* 0x000000011100788c */ /* 0x000fe2000bf44270 */
[----:B------:R-:W-:Y:S01]  /*2680*/  IMAD.IADD R25, R26, 0x1, R25 ;  /* 0x000000011a197824 */ /* 0x000fe200078e0219 */
[----:B0-----:R-:W-:Y:S01]  /*2690*/  MOV R12, R23 ;  /* 0x00000017000c7202 */ /* 0x001fe20000000f00 */
[----:B------:R-:W-:Y:S01]  /*26a0*/  IMAD.U32 R13, RZ, RZ, UR6 ;  /* 0x00000006ff0d7e24 */ /* 0x000fe2000f8e00ff */
[----:B--2---:R-:W-:Y:S02]  /*26b0*/  USEL UR7, URZ, 0x1, !UP2 ;  /* 0x00000001ff077887 */ /* 0x004fe4000d000000 */
[----:B------:R-:W-:-:S02]  /*26c0*/  USEL UR17, UR17, URZ, !UP2 ;  /* 0x000000ff11117287 */ /* 0x000fc4000d000000 */
[----:B------:R-:W-:Y:S02]  /*26d0*/  UISETP.GE.AND UP2, UPT, UR8, UR28, UPT ;  /* 0x0000001c0800728c */ /* 0x000fe4000bf46270 */
[----:B------:R-:W-:-:S07]  /*26e0*/  ULOP3.LUT UR7, UR6, UR7, URZ, 0x3c, !UPT ;  /* 0x0000000706077292 */ /* 0x000fce000f8e3cff */
[----:B------:R-:W-:Y:S05]  /*26f0*/  BRA.U !UP2, `(.L_x_17) ;  /* 0xfffffff50a587547 */ /* 0x000fea000b83ffff */
.L_x_12:
[----:B--2---:R-:W2:Y:S01]  /*2700*/  LDCU UR4, c[0x0][0x3f0] ;  /* 0x00007e00ff0477ac */ /* 0x004ea20008000800 */
[----:B------:R-:W-:Y:S02]  /*2710*/  IMAD.MOV.U32 R28, RZ, RZ, R24 ;  /* 0x000000ffff1c7224 */ /* 0x000fe400078e0018 */
[----:B01----:R-:W-:Y:S02]  /*2720*/  IMAD.SHL.U32 R4, R0, 0x80, RZ ;  /* 0x0000008000047824 */ /* 0x003fe400078e00ff */
[C---:B------:R-:W-:Y:S01]  /*2730*/  FMUL R3, R28.reuse, 8388608 ;  /* 0x4b0000001c037820 */ /* 0x040fe20000400000 */
[----:B------:R-:W-:Y:S02]  /*2740*/  FSETP.GEU.AND P3, PT, R28, 1.175494350822287508e-38, PT ;  /* 0x008000001c00780b */ /* 0x000fe40003f6e000 */
[----:B------:R-:W-:Y:S02]  /*2750*/  LOP3.LUT R24, R4, 0x800, RZ, 0xc0, !PT ;  /* 0x0000080004187812 */ /* 0x000fe400078ec0ff */
[----:B------:R-:W-:-:S04]  /*2760*/  FSEL R3, R3, R28, !P3 ;  /* 0x0000001c03037208 */ /* 0x000fc80005800000 */
[----:B------:R-:W-:Y:S01]  /*2770*/  IADD3 R21, PT, PT, R3, -0x3f3504f3, RZ ;  /* 0xc0cafb0d03157810 */ /* 0x000fe20007ffe0ff */
[----:B--2---:R-:W-:-:S09]  /*2780*/  UISETP.GE.AND UP0, UPT, UR4, 0x1, UPT ;  /* 0x000000010400788c */ /* 0x004fd2000bf06270 */
[----:B------:R-:W-:Y:S05]  /*2790*/  BRA.U !UP0, `(.L_x_18) ;  /* 0x0000000108107547 */ /* 0x000fea000b800000 */
[----:B------:R-:W-:-:S06]  /*27a0*/  USHF.L.U32 UR6, UR6, 0x1f, URZ ;  /* 0x0000001f06067899 */ /* 0x000fcc00080006ff */
[----:B------:R-:W-:-:S04]  /*27b0*/  IMAD.U32 R4, RZ, RZ, UR6 ;  /* 0x00000006ff047e24 */ /* 0x000fc8000f8e00ff */
[----:B------:R-:W0:Y:S02]  /*27c0*/  SYNCS.PHASECHK.TRANS64.TRYWAIT P2, [UR15], R4 ;  /* 0x00000004ff0075a7 */ /* 0x000e24000804110f */
[----:B0-----:R-:W-:Y:S05]  /*27d0*/  @!P2 BRA `(.L_x_19) ;  /* 0x000000100030a947 */ /* 0x001fea0003800000 */
.L_x_18:
[----:B------:R-:W-:Y:S01]  /*27e0*/  BAR.SYNC.DEFER_BLOCKING 0x0 ;  /* 0x0000000000007b1d */ /* 0x000fe20000010000 */
[----:B------:R-:W-:Y:S01]  /*27f0*/  FSETP.GT.AND P2, PT, |R28|, 8.50705917302346158658e+37, PT ;  /* 0x7e8000001c00780b */ /* 0x000fe20003f44200 */
[----:B------:R-:W-:Y:S01]  /*2800*/  VIADD R25, R24, UR13 ;  /* 0x0000000d18197c36 */ /* 0x000fe20008000000 */
[----:B------:R-:W-:Y:S01]  /*2810*/  FSETP.GEU.AND P4, PT, |R28|, 1.175494350822287508e-38, PT ;  /* 0x008000001c00780b */ /* 0x000fe20003f8e200 */
[----:B------:R-:W-:Y:S01]  /*2820*/  IMAD.MOV.U32 R24, RZ, RZ, 0x3dc6b27f ;  /* 0x3dc6b27fff187424 */ /* 0x000fe200078e00ff */
[----:B------:R-:W-:Y:S01]  /*2830*/  LOP3.LUT R22, R21, 0xff800000, RZ, 0xc0, !PT ;  /* 0xff80000015167812 */ /* 0x000fe200078ec0ff */
[----:B------:R-:W-:Y:S01]  /*2840*/  IMAD R26, R2, 0x10, R25 ;  /* 0x00000010021a7824 */ /* 0x000fe200078e0219 */
[----:B------:R-:W-:Y:S01]  /*2850*/  FSEL R2, RZ, -23, P3 ;  /* 0xc1b80000ff027808 */ /* 0x000fe20001800000 */
[----:B------:R-:W0:Y:S01]  /*2860*/  LDCU.64 UR4, c[0x0][0x3e0] ;  /* 0x00007c00ff0477ac */ /* 0x000e220008000a00 */
[-C--:B------:R-:W-:Y:S01]  /*2870*/  IADD3 R21, PT, PT, R3, -R22.reuse, RZ ;  /* 0x8000001603157210 */ /* 0x080fe20007ffe0ff */
[----:B------:R-:W1:Y:S01]  /*2880*/  LDC.64 R34, c[0x0][0x398] ;  /* 0x0000e600ff227b82 */ /* 0x000e620000000a00 */
[----:B------:R-:W-:-:S02]  /*2890*/  I2FP.F32.S32 R25, R22 ;  /* 0x0000001600197245 */ /* 0x000fc40000201400 */
[----:B------:R-:W-:Y:S01]  /*28a0*/  LOP3.LUT R27, R0, 0x60, RZ, 0xc0, !PT ;  /* 0x00000060001b7812 */ /* 0x000fe200078ec0ff */
[----:B------:R-:W-:Y:S01]  /*28b0*/  @P2 FMUL R28, R28, 0.25 ;  /* 0x3e8000001c1c2820 */ /* 0x000fe20000400000 */
[----:B------:R-:W-:Y:S01]  /*28c0*/  FADD R21, R21, -1 ;  /* 0xbf80000015157421 */ /* 0x000fe20000000000 */
[----:B------:R-:W-:Y:S01]  /*28d0*/  FFMA.FTZ R2, R25, 1.1920928955078125e-07, R2 ;  /* 0x3400000019027823 */ /* 0x000fe20000010002 */
[----:B------:R-:W-:Y:S01]  /*28e0*/  LEA R22, R27, R26, 0x3 ;  /* 0x0000001a1b167211 */ /* 0x000fe200078e18ff */
[----:B------:R-:W-:Y:S01]  /*28f0*/  @!P4 FMUL R28, R28, 16777216 ;  /* 0x4b8000001c1cc820 */ /* 0x000fe20000400000 */
[----:B------:R-:W-:-:S03]  /*2900*/  FFMA.FTZ R24, R21, R24, -0.16845393180847167969 ;  /* 0xbe2c7f3015187423 */ /* 0x000fc60000010018 */
[----:B------:R-:W2:Y:S01]  /*2910*/  MUFU.RCP R25, R28 ;  /* 0x0000001c00197308 */ /* 0x000ea20000001000 */
[C---:B------:R-:W-:Y:S01]  /*2920*/  FFMA.FTZ R24, R21.reuse, R24, 0.1716887056827545166 ;  /* 0x3e2fcf2a15187423 */ /* 0x040fe20000010018 */
[----:B------:R-:W3:Y:S02]  /*2930*/  @!P1 SYNCS.CCTL.IV [UR13+0x1c00] ;  /* 0x001c0000ff0099b1 */ /* 0x000ee4000800000d */
[----:B---3--:R-:W-:Y:S01]  /*2940*/  BAR.SYNC.DEFER_BLOCKING 0x0 ;  /* 0x0000000000007b1d */ /* 0x008fe20000010000 */
[----:B0-----:R-:W-:Y:S01]  /*2950*/  UIMAD UR4, UR12, UR4, URZ ;  /* 0x000000040c0472a4 */ /* 0x001fe2000f8e02ff */
[----:B------:R-:W-:-:S03]  /*2960*/  FFMA.FTZ R24, R21, R24, -0.17900948226451873779 ;  /* 0xbe374e4315187423 */ /* 0x000fc60000010018 */
[----:B------:R-:W-:Y:S01]  /*2970*/  USHF.L.U32 UR6, UR4, 0x1, URZ ;  /* 0x0000000104067899 */ /* 0x000fe200080006ff */
[C---:B------:R-:W-:Y:S01]  /*2980*/  FFMA.FTZ R24, R21.reuse, R24, 0.20512372255325317383 ;  /* 0x3e520bf415187423 */ /* 0x040fe20000010018 */
[----:B------:R-:W-:Y:S01]  /*2990*/  LDTM.16dp32bit_t0_t15.x16 R4, tmem[UR14] ;  /* 0x0000000e000479ee */ /* 0x000fe20008a00000 */
[----:B------:R-:W0:Y:S02]  /*29a0*/  LDTM.16dp32bit_t16_t31.x16 R4, tmem[UR14+0x10] ;  /* 0x0000100e000479ee */ /* 0x000e240008a20000 */
[----:B------:R-:W-:-:S04]  /*29b0*/  FFMA.FTZ R24, R21, R24, -0.24046532809734344482 ;  /* 0xbe763c8b15187423 */ /* 0x000fc80000010018 */
[----:B------:R-:W-:-:S04]  /*29c0*/  FFMA.FTZ R24, R21, R24, 0.28857114911079406738 ;  /* 0x3e93bf9915187423 */ /* 0x000fc80000010018 */
[----:B------:R-:W-:-:S04]  /*29d0*/  FFMA.FTZ R24, R21, R24, -0.36067417263984680176 ;  /* 0xbeb8aa4915187423 */ /* 0x000fc80000010018 */
[C---:B------:R-:W-:Y:S01]  /*29e0*/  FFMA.FTZ R24, R21.reuse, R24, 0.48089820146560668945 ;  /* 0x3ef6384a15187423 */ /* 0x040fe20000010018 */
[----:B------:R-:W3:Y:S01]  /*29f0*/  @!P1 SYNCS.CCTL.IV [UR13+0x1c08] ;  /* 0x001c0800ff0099b1 */ /* 0x000ee2000800000d */
[----:B------:R-:W-:Y:S02]  /*2a00*/  NOP ;  /* 0x0000000000007918 */ /* 0x000fe40000000000 */
[----:B------:R-:W-:Y:S01]  /*2a10*/  FFMA.FTZ R24, R21, R24, -0.72134751081466674805 ;  /* 0xbf38aa3b15187423 */ /* 0x000fe20000010018 */
[----:B------:R-:W-:-:S03]  /*2a20*/  FSETP.NEU.AND P1, PT, R3, RZ, PT ;  /* 0x000000ff0300720b */ /* 0x000fc60003f2d000 */
[----:B------:R-:W-:Y:S01]  /*2a30*/  FMUL R24, R21, R24 ;  /* 0x0000001815187220 */ /* 0x000fe20000400000 */
[----:B0-----:R-:W-:Y:S01]  /*2a40*/  @P2 FMUL R6, R6, 0.25 ;  /* 0x3e80000006062820 */ /* 0x001fe20000400000 */
[----:B------:R-:W-:Y:S01]  /*2a50*/  @P2 FMUL R7, R7, 0.25 ;  /* 0x3e80000007072820 */ /* 0x000fe20000400000 */
[----:B------:R-:W-:Y:S01]  /*2a60*/  @P2 FMUL R8, R8, 0.25 ;  /* 0x3e80000008082820 */ /* 0x000fe20000400000 */
[----:B------:R-:W-:Y:S01]  /*2a70*/  @P2 FMUL R10, R10, 0.25 ;  /* 0x3e8000000a0a2820 */ /* 0x000fe20000400000 */
[----:B------:R-:W-:Y:S01]  /*2a80*/  @P2 FMUL R13, R13, 0.25 ;  /* 0x3e8000000d0d2820 */ /* 0x000fe20000400000 */
[----:B------:R-:W-:Y:S01]  /*2a90*/  @P2 FMUL R15, R15, 0.25 ;  /* 0x3e8000000f0f2820 */ /* 0x000fe20000400000 */
[----:B------:R-:W-:Y:S01]  /*2aa0*/  @!P4 FMUL R6, R6, 16777216 ;  /* 0x4b8000000606c820 */ /* 0x000fe20000400000 */
[----:B------:R-:W-:Y:S01]  /*2ab0*/  @!P4 FMUL R7, R7, 16777216 ;  /* 0x4b8000000707c820 */ /* 0x000fe20000400000 */
[----:B------:R-:W-:Y:S01]  /*2ac0*/  @!P4 FMUL R8, R8, 16777216 ;  /* 0x4b8000000808c820 */ /* 0x000fe20000400000 */
[----:B------:R-:W-:Y:S01]  /*2ad0*/  @!P4 FMUL R10, R10, 16777216 ;  /* 0x4b8000000a0ac820 */ /* 0x000fe20000400000 */
[----:B------:R-:W-:Y:S01]  /*2ae0*/  @!P4 FMUL R13, R13, 16777216 ;  /* 0x4b8000000d0dc820 */ /* 0x000fe20000400000 */
[----:B------:R-:W-:Y:S01]  /*2af0*/  @!P4 FMUL R15, R15, 16777216 ;  /* 0x4b8000000f0fc820 */ /* 0x000fe20000400000 */
[----:B------:R-:W-:Y:S01]  /*2b00*/  @P2 FMUL R11, R11, 0.25 ;  /* 0x3e8000000b0b2820 */ /* 0x000fe20000400000 */
[C---:B--2---:R-:W-:Y:S01]  /*2b10*/  FMUL R27, R25.reuse, R6 ;  /* 0x00000006191b7220 */ /* 0x044fe20000400000 */
[----:B------:R-:W-:Y:S01]  /*2b20*/  @P2 FMUL R12, R12, 0.25 ;  /* 0x3e8000000c0c2820 */ /* 0x000fe20000400000 */
[----:B------:R-:W-:Y:S01]  /*2b30*/  @P2 FMUL R14, R14, 0.25 ;  /* 0x3e8000000e0e2820 */ /* 0x000fe20000400000 */
[----:B------:R-:W-:Y:S01]  /*2b40*/  @P2 FMUL R18, R18, 0.25 ;  /* 0x3e80000012122820 */ /* 0x000fe20000400000 */
[----:B------:R-:W-:Y:S01]  /*2b50*/  FMUL R6, R25, R7 ;  /* 0x0000000719067220 */ /* 0x000fe20000400000 */
[----:B------:R-:W-:Y:S01]  /*2b60*/  @P2 FMUL R4, R4, 0.25 ;  /* 0x3e80000004042820 */ /* 0x000fe20000400000 */
[----:B------:R-:W-:Y:S01]  /*2b70*/  @P2 FMUL R5, R5, 0.25 ;  /* 0x3e80000005052820 */ /* 0x000fe20000400000 */
[----:B------:R-:W-:Y:S01]  /*2b80*/  @P2 FMUL R9, R9, 0.25 ;  /* 0x3e80000009092820 */ /* 0x000fe20000400000 */
[----:B------:R-:W-:Y:S01]  /*2b90*/  @P2 FMUL R16, R16, 0.25 ;  /* 0x3e80000010102820 */ /* 0x000fe20000400000 */
[----:B------:R-:W-:Y:S01]  /*2ba0*/  @P2 FMUL R17, R17, 0.25 ;  /* 0x3e80000011112820 */ /* 0x000fe20000400000 */
[----:B------:R-:W-:Y:S01]  /*2bb0*/  @P2 FMUL R19, R19, 0.25 ;  /* 0x3e80000013132820 */ /* 0x000fe20000400000 */
[C---:B------:R-:W-:Y:S01]  /*2bc0*/  FMUL R7, R25.reuse, R8 ;  /* 0x0000000819077220 */ /* 0x040fe20000400000 */
[C---:B------:R-:W-:Y:S01]  /*2bd0*/  FMUL R10, R25.reuse, R10 ;  /* 0x0000000a190a7220 */ /* 0x040fe20000400000 */
[C---:B------:R-:W-:Y:S01]  /*2be0*/  FMUL R28, R25.reuse, R13 ;  /* 0x0000000d191c7220 */ /* 0x040fe20000400000 */
[----:B------:R-:W-:Y:S01]  /*2bf0*/  FMUL R15, R25, R15 ;  /* 0x0000000f190f7220 */ /* 0x000fe20000400000 */
[----:B------:R-:W-:Y:S01]  /*2c00*/  @!P4 FMUL R11, R11, 16777216 ;  /* 0x4b8000000b0bc820 */ /* 0x000fe20000400000 */
        /* <DEDUP_REMOVED lines=9> */
[----:B------:R-:W-:Y:S01]  /*2ca0*/  F2FP.BF16.F32.PACK_AB R13, R10, R7 ;  /* 0x000000070a0d723e */ /* 0x000fe200000010ff */
[----:B------:R-:W-:Y:S01]  /*2cb0*/  FMUL R26, R25, R11 ;  /* 0x0000000b191a7220 */ /* 0x000fe20000400000 */
[----:B------:R-:W-:Y:S01]  /*2cc0*/  F2FP.BF16.F32.PACK_AB R10, R15, R28 ;  /* 0x0000001c0f0a723e */ /* 0x000fe200000010ff */
[C---:B------:R-:W-:Y:S01]  /*2cd0*/  FMUL R11, R25.reuse, R12 ;  /* 0x0000000c190b7220 */ /* 0x040fe20000400000 */
[C---:B------:R-:W-:Y:S01]  /*2ce0*/  FMUL R14, R25.reuse, R14 ;  /* 0x0000000e190e7220 */ /* 0x040fe20000400000 */
[C---:B------:R-:W-:Y:S01]  /*2cf0*/  FMUL R29, R25.reuse, R18 ;  /* 0x00000012191d7220 */ /* 0x040fe20000400000 */
[----:B------:R-:W0:Y:S01]  /*2d00*/  LDC R28, c[0x0][0x3e8] ;  /* 0x0000fa00ff1c7b82 */ /* 0x000e220000000800 */
[C---:B------:R-:W-:Y:S01]  /*2d10*/  FMUL R4, R25.reuse, R4 ;  /* 0x0000000419047220 */ /* 0x040fe20000400000 */
[C---:B------:R-:W-:Y:S01]  /*2d20*/  FMUL R5, R25.reuse, R5 ;  /* 0x0000000519057220 */ /* 0x040fe20000400000 */
[C---:B------:R-:W-:Y:S01]  /*2d30*/  FMUL R9, R25.reuse, R9 ;  /* 0x0000000919097220 */ /* 0x040fe20000400000 */
[C---:B------:R-:W-:Y:S01]  /*2d40*/  FMUL R16, R25.reuse, R16 ;  /* 0x0000001019107220 */ /* 0x040fe20000400000 */
[C---:B------:R-:W-:Y:S01]  /*2d50*/  FMUL R17, R25.reuse, R17 ;  /* 0x0000001119117220 */ /* 0x040fe20000400000 */
[----:B------:R-:W-:Y:S01]  /*2d60*/  FMUL R18, R25, R19 ;  /* 0x0000001319127220 */ /* 0x000fe20000400000 */
[----:B------:R-:W-:-:S02]  /*2d70*/  F2FP.BF16.F32.PACK_AB R14, R14, R11 ;  /* 0x0000000b0e0e723e */ /* 0x000fc400000010ff */
[----:B------:R-:W-:Y:S02]  /*2d80*/  ISETP.GE.U32.AND P2, PT, R3, 0x7f800000, PT ;  /* 0x7f8000000300780c */ /* 0x000fe40003f46070 */
[----:B------:R-:W-:Y:S01]  /*2d90*/  F2FP.BF16.F32.PACK_AB R12, R27, R4 ;  /* 0x000000041b0c723e */ /* 0x000fe200000010ff */
[C---:B------:R-:W-:Y:S01]  /*2da0*/  FMUL R4, R21.reuse, R24 ;  /* 0x0000001815047220 */ /* 0x040fe20000400000 */
[----:B------:R-:W-:Y:S02]  /*2db0*/  F2FP.BF16.F32.PACK_AB R8, R6, R5 ;  /* 0x000000050608723e */ /* 0x000fe400000010ff */
[----:B------:R-:W-:Y:S01]  /*2dc0*/  F2FP.BF16.F32.PACK_AB R9, R26, R9 ;  /* 0x000000091a09723e */ /* 0x000fe200000010ff */
[----:B------:R-:W-:Y:S01]  /*2dd0*/  FFMA.FTZ R21, R21, 1.4426950216293334961, R4 ;  /* 0x3fb8aa3b15157823 */ /* 0x000fe20000010004 */
[----:B------:R-:W-:Y:S01]  /*2de0*/  F2FP.BF16.F32.PACK_AB R15, R29, R16 ;  /* 0x000000101d0f723e */ /* 0x000fe200000010ff */
[----:B------:R-:W-:Y:S01]  /*2df0*/  IMAD.SHL.U32 R16, R0, 0x10, RZ ;  /* 0x0000001000107824 */ /* 0x000fe200078e00ff */
[----:B------:R-:W-:Y:S01]  /*2e00*/  F2FP.BF16.F32.PACK_AB R11, R18, R17 ;  /* 0x00000011120b723e */ /* 0x000fe200000010ff */
[----:B------:R-:W-:Y:S01]  /*2e10*/  FADD R2, R2, R21 ;  /* 0x0000001502027221 */ /* 0x000fe20000000000 */
[----:B------:R-:W-:Y:S01]  /*2e20*/  SHF.R.U32.HI R17, RZ, 0x6, R0 ;  /* 0x00000006ff117819 */ /* 0x000fe20000011600 */
[----:B---3--:R2:W-:Y:S01]  /*2e30*/  STS.128 [R22], R12 ;  /* 0x0000000c16007388 */ /* 0x0085e20000000c00 */
[----:B------:R-:W-:-:S02]  /*2e40*/  @P2 MOV R18, 0x7f800000 ;  /* 0x7f80000000122802 */ /* 0x000fc40000000f00 */
[C---:B------:R-:W-:Y:S01]  /*2e50*/  LOP3.LUT R24, R16.reuse, 0x7f0, RZ, 0xc0, !PT ;  /* 0x000007f010187812 */ /* 0x040fe200078ec0ff */
[----:B------:R3:W-:Y:S01]  /*2e60*/  STS.128 [R22+0x400], R8 ;  /* 0x0004000816007388 */ /* 0x0007e20000000c00 */
[----:B------:R-:W-:Y:S01]  /*2e70*/  LOP3.LUT R21, R16, 0x30, RZ, 0xc0, !PT ;  /* 0x0000003010157812 */ /* 0x000fe200078ec0ff */
[----:B------:R-:W-:Y:S01]  /*2e80*/  @P2 FFMA.FTZ R2, R3, R18, +INF ;  /* 0x7f80000003022423 */ /* 0x000fe20000010012 */
[----:B------:R-:W-:Y:S01]  /*2e90*/  IMAD R3, R20, UR5, RZ ;  /* 0x0000000514037c24 */ /* 0x000fe2000f8e02ff */
[----:B------:R-:W-:Y:S01]  /*2ea0*/  BAR.SYNC.DEFER_BLOCKING 0x0 ;  /* 0x0000000000007b1d */ /* 0x000fe20000010000 */
[----:B------:R-:W-:Y:S02]  /*2eb0*/  UIMAD.WIDE UR4, UR4, 0x2, URZ ;  /* 0x00000002040478a5 */ /* 0x000fe4000f8e02ff */
[----:B------:R-:W-:Y:S02]  /*2ec0*/  FSEL R2, R2, -INF , P1 ;  /* 0xff80000002027808 */ /* 0x000fe40000800000 */
[----:B--2---:R-:W-:-:S03]  /*2ed0*/  SGXT.U32 R13, R17, 0x1 ;  /* 0x00000001110d781a */ /* 0x004fc60000000000 */
[----:B------:R-:W-:Y:S01]  /*2ee0*/  FFMA R38, R2, 0.69314718246459960938, R23 ;  /* 0x3f31721802267823 */ /* 0x000fe20000000017 */
[----:B---3--:R-:W-:Y:S01]  /*2ef0*/  IMAD.SHL.U32 R9, R3, 0x2, RZ ;  /* 0x0000000203097824 */ /* 0x008fe200078e00ff */
[----:B------:R-:W-:Y:S01]  /*2f00*/  SHF.R.U32.HI R8, RZ, 0x2, R0 ;  /* 0x00000002ff087819 */ /* 0x000fe20000011600 */
[----:B0-----:R-:W-:Y:S01]  /*2f10*/  IMAD R11, R13, R28, RZ ;  /* 0x0000001c0d0b7224 */ /* 0x001fe200078e02ff */
[----:B------:R-:W0:Y:S02]  /*2f20*/  LDCU UR4, c[0x0][0x3ec] ;  /* 0x00007d80ff0477ac */ /* 0x000e240008000800 */
[----:B-1----:R-:W-:Y:S02]  /*2f30*/  IADD3 R34, P2, P3, R9, UR6, R34 ;  /* 0x0000000609227c10 */ /* 0x002fe4000fb5e022 */
[----:B------:R-:W-:Y:S02]  /*2f40*/  LEA R15, R28, R11, 0x1 ;  /* 0x0000000b1c0f7211 */ /* 0x000fe400078e08ff */
[----:B------:R-:W-:Y:S01]  /*2f50*/  LOP3.LUT R13, R8, 0x18, RZ, 0xc0, !PT ;  /* 0x00000018080d7812 */ /* 0x000fe200078ec0ff */
[----:B------:R-:W-:Y:S01]  /*2f60*/  IMAD.HI R8, R3, 0x2, RZ ;  /* 0x0000000203087827 */ /* 0x000fe200078e02ff */
[----:B------:R-:W-:Y:S01]  /*2f70*/  LEA R18, P1, R15, R34, 0x1 ;  /* 0x000000220f127211 */ /* 0x000fe200078208ff */
[----:B------:R-:W1:Y:S01]  /*2f80*/  LDS.128 R4, [R24+UR13] ;  /* 0x0000000d18047984 */ /* 0x000e620008000c00 */
[----:B------:R-:W-:Y:S01]  /*2f90*/  LOP3.LUT R36, R13, 0x1f, R0, 0xf8, !PT ;  /* 0x0000001f0d247812 */ /* 0x000fe200078ef800 */
[----:B------:R-:W-:Y:S01]  /*2fa0*/  IMAD R9, R28, 0x2, R15 ;  /* 0x000000021c097824 */ /* 0x000fe200078e020f */
[----:B------:R-:W-:-:S02]  /*2fb0*/  IADD3.X R35, PT, PT, R8, UR5, R35, P2, P3 ;  /* 0x0000000508237c10 */ /* 0x000fc400097e6423 */
[----:B------:R-:W-:Y:S01]  /*2fc0*/  SHF.L.U32 R10, R36, 0x3, RZ ;  /* 0x00000003240a7819 */ /* 0x000fe200000006ff */
[----:B------:R-:W-:Y:S01]  /*2fd0*/  IMAD R3, R28, 0x2, R9 ;  /* 0x000000021c037824 */ /* 0x000fe200078e0209 */
[----:B------:R-:W-:Y:S02]  /*2fe0*/  LEA.HI.X.SX32 R19, R15, R35, 0x1, P1 ;  /* 0x000000230f137211 */ /* 0x000fe400008f0eff */
[----:B------:R-:W-:Y:S01]  /*2ff0*/  LOP3.LUT R10, R10, 0xc0, RZ, 0xc0, !PT ;  /* 0x000000c00a0a7812 */ /* 0x000fe200078ec0ff */
[----:B0-----:R-:W-:Y:S01]  /*3000*/  UIMAD UR4, UR12, UR4, URZ ;  /* 0x000000040c0472a4 */ /* 0x001fe2000f8e02ff */
[C---:B------:R-:W-:Y:S02]  /*3010*/  LEA R13, R28.reuse, R3, 0x1 ;  /* 0x000000031c0d7211 */ /* 0x040fe400078e08ff */
[-C--:B------:R-:W-:Y:S01]  /*3020*/  LEA R16, P2, R11, R34.reuse, 0x1 ;  /* 0x000000220b107211 */ /* 0x080fe200078408ff */
[----:B------:R-:W-:Y:S01]  /*3030*/  USHF.L.U32 UR6, UR4, 0x2, URZ ;  /* 0x0000000204067899 */ /* 0x000fe200080006ff */
[----:B------:R-:W-:Y:S01]  /*3040*/  LEA R32, P1, R9, R34, 0x1 ;  /* 0x0000002209207211 */ /* 0x000fe200078208ff */
[----:B------:R-:W-:Y:S01]  /*3050*/  IMAD R29, R28, 0x2, R13 ;  /* 0x000000021c1d7824 */ /* 0x000fe200078e020d */
[----:B------:R-:W-:Y:S01]  /*3060*/  IADD3 R21, PT, PT, R10, UR13, R21 ;  /* 0x0000000d0a157c10 */ /* 0x000fe2000fffe015 */
[----:B------:R-:W-:Y:S01]  /*3070*/  UIMAD.WIDE UR4, UR4, 0x4, URZ ;  /* 0x00000004040478a5 */ /* 0x000fe2000f8e02ff */
[----:B------:R-:W-:-:S02]  /*3080*/  LEA.HI.X.SX32 R17, R11, R35, 0x1, P2 ;  /* 0x000000230b117211 */ /* 0x000fc400010f0eff */
[C---:B------:R-:W-:Y:S02]  /*3090*/  LEA R23, R28.reuse, R29, 0x1 ;  /* 0x0000001d1c177211 */ /* 0x040fe400078e08ff */
[----:B------:R-:W-:Y:S02]  /*30a0*/  LEA.HI.X.SX32 R33, R9, R35, 0x1, P1 ;  /* 0x0000002309217211 */ /* 0x000fe400008f0eff */
[----:B------:R-:W0:Y:S01]  /*30b0*/  LDS.128 R8, [R24+UR13+0x800] ;  /* 0x0008000d18087984 */ /* 0x000e220008000c00 */
[C---:B------:R-:W-:Y:S01]  /*30c0*/  IMAD R31, R28.reuse, 0x2, R23 ;  /* 0x000000021c1f7824 */ /* 0x040fe200078e0217 */
[-C--:B------:R-:W-:Y:S02]  /*30d0*/  LEA R12, P2, R13, R34.reuse, 0x1 ;  /* 0x000000220d0c7211 */ /* 0x080fe400078408ff */
[----:B------:R-:W-:Y:S02]  /*30e0*/  LEA R14, P3, R29, R34, 0x1 ;  /* 0x000000221d0e7211 */ /* 0x000fe400078608ff */
[----:B------:R-:W-:-:S02]  /*30f0*/  LEA R39, R28, R31, 0x1 ;  /* 0x0000001f1c277211 */ /* 0x000fc400078e08ff */
[-C--:B------:R-:W-:Y:S02]  /*3100*/  LEA.HI.X.SX32 R13, R13, R35.reuse, 0x1, P2 ;  /* 0x000000230d0d7211 */ /* 0x080fe400010f0eff */
[C---:B------:R-:W-:Y:S01]  /*3110*/  LEA R2, P1, R3.reuse, R34, 0x1 ;  /* 0x0000002203027211 */ /* 0x040fe200078208ff */
[----:B------:R-:W-:Y:S01]  /*3120*/  IMAD R27, R28, 0x2, R39 ;  /* 0x000000021c1b7824 */ /* 0x000fe200078e0227 */
[----:B------:R-:W-:Y:S02]  /*3130*/  SHF.L.U32 R36, R36, 0x4, RZ ;  /* 0x0000000424247819 */ /* 0x000fe400000006ff */
[----:B------:R-:W-:Y:S01]  /*3140*/  LEA.HI.X.SX32 R3, R3, R35, 0x1, P1 ;  /* 0x0000002303037211 */ /* 0x000fe200008f0eff */
[----:B-1----:R1:W-:Y:S01]  /*3150*/  STG.E.U16 desc[UR26][R16.64], R4 ;  /* 0x0000000410007986 */ /* 0x0023e2000c10151a */
[----:B------:R-:W-:Y:S02]  /*3160*/  LEA R25, R28, R27, 0x1 ;  /* 0x0000001b1c197211 */ /* 0x000fe400078e08ff */
[----:B------:R-:W-:-:S02]  /*3170*/  PRMT R15, R4, 0x7632, R15 ;  /* 0x00007632040f7816 */ /* 0x000fc4000000000f */
[----:B------:R-:W-:Y:S01]  /*3180*/  PRMT R37, R5, 0x7632, R37 ;  /* 0x0000763205257816 */ /* 0x000fe20000000025 */
[----:B------:R-:W-:Y:S01]  /*3190*/  IMAD R41, R28, 0x2, R25 ;  /* 0x000000021c297824 */ /* 0x000fe200078e0219 */
[----:B------:R-:W-:Y:S01]  /*31a0*/  LOP3.LUT R36, R36, 0xf0, RZ, 0xc0, !PT ;  /* 0x000000f024247812 */ /* 0x000fe200078ec0ff */
[----:B------:R2:W-:Y:S01]  /*31b0*/  STG.E.U16 desc[UR26][R18.64], R15 ;  /* 0x0000000f12007986 */ /* 0x0005e2000c10151a */
[----:B------:R-:W-:Y:S02]  /*31c0*/  LOP3.LUT R0, R0, 0x7f, RZ, 0xc0, !PT ;  /* 0x0000007f00007812 */ /* 0x000fe400078ec0ff */
[-C--:B-1----:R-:W-:Y:S01]  /*31d0*/  LEA R16, P2, R31, R34.reuse, 0x1 ;  /* 0x000000221f107211 */ /* 0x082fe200078408ff */
[----:B------:R1:W-:Y:S01]  /*31e0*/  STG.E.U16 desc[UR26][R32.64], R5 ;  /* 0x0000000520007986 */ /* 0x0003e2000c10151a */
[-C--:B------:R-:W-:Y:S02]  /*31f0*/  LEA R4, P1, R23, R34.reuse, 0x1 ;  /* 0x0000002217047211 */ /* 0x080fe400078208ff */
[----:B------:R-:W-:Y:S01]  /*3200*/  LEA.HI.X.SX32 R17, R31, R35, 0x1, P2 ;  /* 0x000000231f117211 */ /* 0x000fe200010f0eff */
[----:B------:R3:W-:Y:S01]  /*3210*/  STG.E.U16 desc[UR26][R2.64], R37 ;  /* 0x0000002502007986 */ /* 0x0007e2000c10151a */
[----:B------:R-:W-:-:S02]  /*3220*/  LEA R24, P2, R25, R34, 0x1 ;  /* 0x0000002219187211 */ /* 0x000fc400078408ff */
[----:B--2---:R-:W-:Y:S01]  /*3230*/  LEA.HI.X.SX32 R15, R29, R35, 0x1, P3 ;  /* 0x000000231d0f7211 */ /* 0x004fe200018f0eff */
[----:B------:R0:W-:Y:S01]  /*3240*/  STG.E.U16 desc[UR26][R12.64], R6 ;  /* 0x000000060c007986 */ /* 0x0001e2000c10151a */
[C---:B------:R-:W-:Y:S02]  /*3250*/  LEA R29, R28.reuse, R41, 0x1 ;  /* 0x000000291c1d7211 */ /* 0x040fe400078e08ff */
[-C--:B------:R-:W-:Y:S02]  /*3260*/  LEA R18, P3, R39, R34.reuse, 0x1 ;  /* 0x0000002227127211 */ /* 0x080fe400078608ff */
[-C--:B-1----:R-:W-:Y:S01]  /*3270*/  LEA.HI.X.SX32 R5, R23, R35.reuse, 0x1, P1 ;  /* 0x0000002317057211 */ /* 0x082fe200008f0eff */
[----:B------:R-:W-:Y:S01]  /*3280*/  IMAD R31, R28, 0x2, R29 ;  /* 0x000000021c1f7824 */ /* 0x000fe200078e021d */
[----:B------:R-:W-:Y:S02]  /*3290*/  LEA.HI.X.SX32 R19, R39, R35, 0x1, P3 ;  /* 0x0000002327137211 */ /* 0x000fe400018f0eff */
[----:B------:R-:W-:-:S02]  /*32a0*/  LEA R22, P1, R27, R34, 0x1 ;  /* 0x000000221b167211 */ /* 0x000fc400078208ff */
[C---:B------:R-:W-:Y:S02]  /*32b0*/  LEA R33, R28.reuse, R31, 0x1 ;  /* 0x0000001f1c217211 */ /* 0x040fe400078e08ff */
[-C--:B------:R-:W-:Y:S02]  /*32c0*/  LEA R26, P3, R41, R34.reuse, 0x1 ;  /* 0x00000022291a7211 */ /* 0x080fe400078608ff */
[-C--:B------:R-:W-:Y:S01]  /*32d0*/  LEA.HI.X.SX32 R23, R27, R35.reuse, 0x1, P1 ;  /* 0x000000231b177211 */ /* 0x080fe200008f0eff */
[----:B------:R-:W-:Y:S01]  /*32e0*/  IMAD R39, R28, 0x2, R33 ;  /* 0x000000021c277824 */ /* 0x000fe200078e0221 */
[-C--:B------:R-:W-:Y:S02]  /*32f0*/  LEA.HI.X.SX32 R25, R25, R35.reuse, 0x1, P2 ;  /* 0x0000002319197211 */ /* 0x080fe400010f0eff */
[----:B------:R-:W-:Y:S02]  /*3300*/  LEA.HI.X.SX32 R27, R41, R35, 0x1, P3 ;  /* 0x00000023291b7211 */ /* 0x000fe400018f0eff */
[----:B------:R-:W-:-:S02]  /*3310*/  LEA R28, P1, R29, R34, 0x1 ;  /* 0x000000221d1c7211 */ /* 0x000fc400078208ff */
[-C--:B------:R-:W-:Y:S02]  /*3320*/  LEA R30, P2, R31, R34.reuse, 0x1 ;  /* 0x000000221f1e7211 */ /* 0x080fe400078408ff */
[-C--:B------:R-:W-:Y:S02]  /*3330*/  LEA R32, P3, R33, R34.reuse, 0x1 ;  /* 0x0000002221207211 */ /* 0x080fe400078608ff */
[----:B------:R-:W-:Y:S02]  /*3340*/  LEA R34, P4, R39, R34, 0x1 ;  /* 0x0000002227227211 */ /* 0x000fe400078808ff */
[-C--:B------:R-:W-:Y:S02]  /*3350*/  LEA.HI.X.SX32 R29, R29, R35.reuse, 0x1, P1 ;  /* 0x000000231d1d7211 */ /* 0x080fe400008f0eff */
[-C--:B------:R-:W-:Y:S02]  /*3360*/  LEA.HI.X.SX32 R31, R31, R35.reuse, 0x1, P2 ;  /* 0x000000231f1f7211 */ /* 0x080fe400010f0eff */
[----:B------:R-:W-:-:S02]  /*3370*/  LEA.HI.X.SX32 R33, R33, R35, 0x1, P3 ;  /* 0x0000002321217211 */ /* 0x000fc400018f0eff */
[----:B------:R-:W-:Y:S02]  /*3380*/  LEA.HI.X.SX32 R35, R39, R35, 0x1, P4 ;  /* 0x0000002327237211 */ /* 0x000fe400020f0eff */
[----:B------:R-:W-:Y:S02]  /*3390*/  PRMT R39, R6, 0x7632, R39 ;  /* 0x0000763206277816 */ /* 0x000fe40000000027 */
[----:B---3--:R-:W-:Y:S02]  /*33a0*/  PRMT R3, R7, 0x7632, R3 ;  /* 0x0000763207037816 */ /* 0x008fe40000000003 */
[----:B0-----:R-:W-:Y:S01]  /*33b0*/  PRMT R13, R9, 0x7632, R13 ;  /* 0x00007632090d7816 */ /* 0x001fe2000000000d */
[----:B------:R0:W-:Y:S01]  /*33c0*/  STG.E.U16 desc[UR26][R14.64], R39 ;  /* 0x000000270e007986 */ /* 0x0001e2000c10151a */
[----:B------:R-:W-:-:S03]  /*33d0*/  ISETP.GE.U32.AND P1, PT, R0, 0x40, PT ;  /* 0x000000400000780c */ /* 0x000fc60003f26070 */
[----:B------:R1:W-:Y:S04]  /*33e0*/  STG.E.U16 desc[UR26][R4.64], R7 ;  /* 0x0000000704007986 */ /* 0x0003e8000c10151a */
[----:B------:R2:W-:Y:S04]  /*33f0*/  STG.E.U16 desc[UR26][R16.64], R3 ;  /* 0x0000000310007986 */ /* 0x0005e8000c10151a */
[----:B------:R-:W-:Y:S01]  /*3400*/  STG.E.U16 desc[UR26][R18.64], R8 ;  /* 0x0000000812007986 */ /* 0x000fe2000c10151a */
[----:B0-----:R-:W-:Y:S02]  /*3410*/  PRMT R15, R10, 0x7632, R15 ;  /* 0x000076320a0f7816 */ /* 0x001fe4000000000f */
[----:B-1----:R-:W-:Y:S01]  /*3420*/  PRMT R5, R8, 0x7632, R5 ;  /* 0x0000763208057816 */ /* 0x002fe20000000005 */
[----:B------:R-:W0:Y:S01]  /*3430*/  LDC.64 R6, c[0x0][0x3a0] ;  /* 0x0000e800ff067b82 */ /* 0x000e220000000a00 */
[----:B--2---:R-:W-:-:S03]  /*3440*/  PRMT R17, R11, 0x7632, R17 ;  /* 0x000076320b117816 */ /* 0x004fc60000000011 */
[----:B------:R-:W-:Y:S01]  /*3450*/  STG.E.U16 desc[UR26][R22.64], R5 ;  /* 0x0000000516007986 */ /* 0x000fe2000c10151a */
[C---:B------:R-:W-:Y:S02]  /*3460*/  IMAD.SHL.U32 R3, R20.reuse, 0x4, RZ ;  /* 0x0000000414037824 */ /* 0x040fe400078e00ff */
[----:B------:R-:W-:Y:S01]  /*3470*/  IMAD.HI R20, R20, 0x4, RZ ;  /* 0x0000000414147827 */ /* 0x000fe200078e02ff */
[----:B------:R-:W-:Y:S04]  /*3480*/  STG.E.U16 desc[UR26][R24.64], R9 ;  /* 0x0000000918007986 */ /* 0x000fe8000c10151a */
[----:B------:R-:W-:Y:S04]  /*3490*/  STG.E.U16 desc[UR26][R26.64], R13 ;  /* 0x0000000d1a007986 */ /* 0x000fe8000c10151a */
[----:B------:R-:W-:Y:S04]  /*34a0*/  STG.E.U16 desc[UR26][R28.64], R10 ;  /* 0x0000000a1c007986 */ /* 0x000fe8000c10151a */
[----:B------:R-:W-:Y:S04]  /*34b0*/  STG.E.U16 desc[UR26][R30.64], R15 ;  /* 0x0000000f1e007986 */ /* 0x000fe8000c10151a */
[----:B------:R-:W-:Y:S01]  /*34c0*/  STG.E.U16 desc[UR26][R32.64], R11 ;  /* 0x0000000b20007986 */ /* 0x000fe2000c10151a */
[----:B0-----:R-:W-:-:S03]  /*34d0*/  IADD3 R2, P2, P3, R3, UR6, R6 ;  /* 0x0000000603027c10 */ /* 0x001fc6000fb5e006 */
[----:B------:R-:W-:Y:S01]  /*34e0*/  STG.E.U16 desc[UR26][R34.64], R17 ;  /* 0x0000001122007986 */ /* 0x000fe2000c10151a */
[----:B------:R-:W-:Y:S01]  /*34f0*/  IADD3.X R3, PT, PT, R20, UR5, R7, P2, P3 ;  /* 0x0000000514037c10 */ /* 0x000fe200097e6407 */
[----:B------:R-:W-:Y:S06]  /*3500*/  BAR.SYNC.DEFER_BLOCKING 0x0 ;  /* 0x0000000000007b1d */ /* 0x000fec0000010000 */
[----:B------:R-:W-:Y:S02]  /*3510*/  STSM.16.M88 [R21], R38 ;  /* 0x0000002615007844 */ /* 0x000fe40000000000 */
[----:B------:R-:W-:Y:S06]  /*3520*/  BAR.SYNC.DEFER_BLOCKING 0x0 ;  /* 0x0000000000007b1d */ /* 0x000fec0000010000 */
[----:B------:R-:W0:Y:S04]  /*3530*/  LDSM.16.M88 R5, [R36+UR13] ;  /* 0x0000000d2405783b */ /* 0x000e280008000000 */
[----:B0-----:R0:W-:Y:S01]  /*3540*/  @!P1 STG.E desc[UR26][R2.64], R5 ;  /* 0x0000000502009986 */ /* 0x0011e2000c10191a */
[----:B------:R-:W-:Y:S06]  /*3550*/  BAR.SYNC.DEFER_BLOCKING 0x0 ;  /* 0x0000000000007b1d */ /* 0x000fec0000010000 */
[----:B------:R-:W-:Y:S05]  /*3560*/  @P0 BRA `(.L_x_20) ;  /* 0x0000000000a00947 */ /* 0x000fea0003800000 */
[----:B------:R-:W1:Y:S01]  /*3570*/  S2UR UR5, SR_CgaCtaId ;  /* 0x00000000000579c3 */ /* 0x000e620000008800 */
[----:B------:R-:W-:Y:S01]  /*3580*/  NOP ;  /* 0x0000000000007918 */ /* 0x000fe20000000000 */
[----:B------:R-:W-:Y:S01]  /*3590*/  UMOV UR4, 0x50 ;  /* 0x0000005000047882 */ /* 0x000fe20000000000 */
[----:B------:R-:W-:Y:S01]  /*35a0*/  MOV R0, UR30 ;  /* 0x0000001e00007c02 */ /* 0x000fe20008000f00 */
[----:B------:R-:W-:Y:S02]  /*35b0*/  HFMA2 R7, -RZ, RZ, 0, 5.9604644775390625e-08 ;  /* 0x00000001ff077431 */ /* 0x000fe400000001ff */
[----:B0-----:R-:W-:Y:S01]  /*35c0*/  IMAD.MOV.U32 R3, RZ, RZ, 0x3 ;  /* 0x00000003ff037424 */ /* 0x001fe200078e00ff */
[----:B------:R-:W-:-:S04]  /*35d0*/  LOP3.LUT R0, R0, 0xffff, RZ, 0xc0, !PT ;  /* 0x0000ffff00007812 */ /* 0x000fc800078ec0ff */
[----:B------:R-:W-:-:S05]  /*35e0*/  SHF.R.U32.HI R0, RZ, 0x5, R0 ;  /* 0x00000005ff007819 */ /* 0x000fca0000011600 */
[----:B------:R-:W-:Y:S01]  /*35f0*/  VIADD R2, R0, 0x10 ;  /* 0x0000001000027836 */ /* 0x000fe20000000000 */
[----:B------:R-:W-:Y:S01]  /*3600*/  SHF.L.U32 R0, R3, R0, RZ ;  /* 0x0000000003007219 */ /* 0x000fe200000006ff */
[----:B-1----:R-:W-:-:S03]  /*3610*/  ULEA UR6, UR5, UR4, 0x18 ;  /* 0x0000000405067291 */ /* 0x002fc6000f8ec0ff */
[----:B------:R-:W-:-:S04]  /*3620*/  SHF.L.U32 R3, R7, R2, RZ ;  /* 0x0000000207037219 */ /* 0x000fc800000006ff */
[----:B------:R-:W-:Y:S02]  /*3630*/  LOP3.LUT R0, R3, R0, RZ, 0xfc, !PT ;  /* 0x0000000003007212 */ /* 0x000fe400078efcff */
[----:B------:R-:W0:Y:S02]  /*3640*/  LDS R5, [UR6] ;  /* 0x00000006ff057984 */ /* 0x000e240008000800 */
[C---:B------:R-:W-:Y:S02]  /*3650*/  LOP3.LUT R2, R0.reuse, 0xffff, RZ, 0xc0, !PT ;  /* 0x0000ffff00027812 */ /* 0x040fe400078ec0ff */
[----:B0-----:R-:W-:-:S04]  /*3660*/  LOP3.LUT R3, R0, 0xffff, R5, 0x80, !PT ;  /* 0x0000ffff00037812 */ /* 0x001fc800078e8005 */
[----:B------:R-:W-:-:S13]  /*3670*/  ISETP.NE.AND P0, PT, R3, R2, PT ;  /* 0x000000020300720c */ /* 0x000fda0003f05270 */
[----:B------:R-:W-:Y:S05]  /*3680*/  @P0 BRA `(.L_x_21) ;  /* 0x0000000000500947 */ /* 0x000fea0003800000 */
[----:B------:R-:W-:Y:S02]  /*3690*/  SHF.R.U32.HI R5, RZ, 0x10, R5 ;  /* 0x00000010ff057819 */ /* 0x000fe40000011605 */
[----:B------:R-:W-:-:S04]  /*36a0*/  SHF.R.U32.HI R2, RZ, 0x10, R0 ;  /* 0x00000010ff027819 */ /* 0x000fc80000011600 */
[----:B------:R-:W-:-:S04]  /*36b0*/  LOP3.LUT R5, R5, R2, RZ, 0xc0, !PT ;  /* 0x0000000205057212 */ /* 0x000fc800078ec0ff */
[----:B------:R-:W-:-:S13]  /*36c0*/  ISETP.NE.AND P0, PT, R5, R2, PT ;  /* 0x000000020500720c */ /* 0x000fda0003f05270 */
[----:B------:R-:W-:Y:S05]  /*36d0*/  @P0 BRA `(.L_x_22) ;  /* 0x0000000000300947 */ /* 0x000fea0003800000 */
[----:B------:R-:W-:Y:S01]  /*36e0*/  R2UR UR4, R0 ;  /* 0x00000000000472ca */ /* 0x000fe200000e0000 */
[----:B------:R-:W-:Y:S01]  /*36f0*/  VOTEU.ANY UR5, UPT, PT ;  /* 0x0000000000057886 */ /* 0x000fe200038e0100 */
[----:B------:R-:W0:Y:S01]  /*3700*/  S2R R0, SR_LANEID ;  /* 0x0000000000007919 */ /* 0x000e220000000000 */
[----:B------:R-:W-:-:S10]  /*3710*/  UFLO.U32 UR5, UR5 ;  /* 0x00000005000572bd */ /* 0x000fd400080e0000 */
[----:B------:R-:W-:-:S06]  /*3720*/  ULOP3.LUT UR4, URZ, UR4, URZ, 0x33, !UPT ;  /* 0x00000004ff047292 */ /* 0x000fcc000f8e33ff */
[----:B------:R-:W-:-:S04]  /*3730*/  MOV R2, UR4 ;  /* 0x0000000400027c02 */ /* 0x000fc80008000f00 */
[----:B------:R-:W1:Y:S02]  /*3740*/  REDUX UR7, R2 ;  /* 0x00000000020773c4 */ /* 0x000e640000000000 */
[----:B------:R2:W-:Y:S01]  /*3750*/  UTCATOMSWS.AND URZ, UR4 ;  /* 0x0000000400ff79e3 */ /* 0x0005e20008000000 */
[----:B0-----:R-:W-:Y:S01]  /*3760*/  ISETP.EQ.U32.AND P0, PT, R0, UR5, PT ;  /* 0x0000000500007c0c */ /* 0x001fe2000bf02070 */
[----:B-1----:R-:W-:-:S12]  /*3770*/  IMAD.U32 R0, RZ, RZ, UR7 ;  /* 0x00000007ff007e24 */ /* 0x002fd8000f8e00ff */
[----:B------:R2:W-:Y:S01]  /*3780*/  @P0 ATOMS.AND RZ, [UR6], R0 ;  /* 0x00000000ffff098c */ /* 0x0005e2000a800006 */
[----:B------:R-:W-:Y:S05]  /*3790*/  BRA `(.L_x_20) ;  /* 0x0000000000147947 */ /* 0x000fea0003800000 */
.L_x_22:
[----:B------:R-:W-:-:S07]  /*37a0*/  MOV R2, 0x37c0 ;  /* 0x000037c000027802 */ /* 0x000fce0000000f00 */
[----:B------:R-:W-:Y:S05]  /*37b0*/  CALL.REL.NOINC `($__internal_0_$__cuda_sm10x_tcgen05_guardrail_trap_col_being_dealloced_not_returned_by_alloc) ;  /* 0x0000000000447944 */ /* 0x000fea0003c00000 */
[----:B------:R-:W-:Y:S05]  /*37c0*/  BRA `(.L_x_20) ;  /* 0x0000000000087947 */ /* 0x000fea0003800000 */
.L_x_21:
[----:B------:R-:W-:-:S07]  /*37d0*/  MOV R2, 0x37f0 ;  /* 0x000037f000027802 */ /* 0x000fce0000000f00 */
[----:B------:R-:W-:Y:S05]  /*37e0*/  CALL.REL.NOINC `($__internal_2_$__cuda_sm10x_tcgen05_guardrail_trap_unallocated_columns_being_dealloced) ;  /* 0x0000000000507944 */ /* 0x000fea0003c00000 */
.L_x_20:
[----:B------:R-:W-:Y:S01]  /*37f0*/  NOP ;  /* 0x0000000000007918 */ /* 0x000fe20000000000 */
[----:B--2---:R-:W-:Y:S05]  /*3800*/  EXIT ;  /* 0x000000000000794d */ /* 0x004fea0003800000 */
.L_x_8:
[----:B------:R-:W1:Y:S02]  /*3810*/  SYNCS.PHASECHK.TRANS64.TRYWAIT P3, [UR13+0x1400], RZ ;  /* 0x001400ffff0075a7 */ /* 0x000e64000806110d */
[----:B-1----:R-:W-:Y:S05]  /*3820*/  @!P3 BRA `(.L_x_8) ;  /* 0xfffffffc00f8b947 */ /* 0x002fea000383ffff */
[----:B------:R-:W-:Y:S05]  /*3830*/  BRA `(.L_x_7) ;  /* 0xffffffd800cc7947 */ /* 0x000fea000383ffff */
.L_x_14:
[----:B------:R-:W2:Y:S02]  /*3840*/  SYNCS.PHASECHK.TRANS64.TRYWAIT P2, [UR13+0x1c10], RZ ;  /* 0x001c10ffff0075a7 */ /* 0x000ea4000804110d */
[----:B--2---:R-:W-:Y:S05]  /*3850*/  @!P2 BRA `(.L_x_14) ;  /* 0xfffffffc00f8a947 */ /* 0x004fea000383ffff */
[----:B------:R-:W-:Y:S05]  /*3860*/  BRA `(.L_x_23) ;  /* 0xffffffe400987947 */ /* 0x000fea000383ffff */
.L_x_15:
[----:B------:R-:W0:Y:S02]  /*3870*/  SYNCS.PHASECHK.TRANS64.TRYWAIT P2, [UR15], R8 ;  /* 0x00000008ff0075a7 */ /* 0x000e24000804110f */
[----:B0-----:R-:W-:Y:S05]  /*3880*/  @!P2 BRA `(.L_x_15) ;  /* 0xfffffffc00f8a947 */ /* 0x001fea000383ffff */
[----:B------:R-:W-:Y:S05]  /*3890*/  BRA `(.L_x_24) ;  /* 0xffffffe800647947 */ /* 0x000fea000383ffff */
.L_x_19:
[----:B------:R-:W0:Y:S02]  /*38a0*/  SYNCS.PHASECHK.TRANS64.TRYWAIT P2, [UR15], R4 ;  /* 0x00000004ff0075a7 */ /* 0x000e24000804110f */
[----:B0-----:R-:W-:Y:S05]  /*38b0*/  @!P2 BRA `(.L_x_19) ;  /* 0xfffffffc00f8a947 */ /* 0x001fea000383ffff */
[----:B------:R-:W-:Y:S05]  /*38c0*/  BRA `(.L_x_18) ;  /* 0xffffffec00c47947 */ /* 0x000fea000383ffff */
        .weak           $__internal_0_$__cuda_sm10x_tcgen05_guardrail_trap_col_being_dealloced_not_returned_by_alloc
        .type           $__internal_0_$__cuda_sm10x_tcgen05_guardrail_trap_col_being_dealloced_not_returned_by_alloc,@function
        .size           $__internal_0_$__cuda_sm10x_tcgen05_guardrail_trap_col_being_dealloced_not_returned_by_alloc,($__internal_1_$__cuda_sm10x_tcgen05_guardrail_trap_phase_invalid_during_alloc - $__internal_0_$__cuda_sm10x_tcgen05_guardrail_trap_col_being_dealloced_not_returned_by_alloc)
$__internal_0_$__cuda_sm10x_tcgen05_guardrail_trap_col_being_dealloced_not_returned_by_alloc:
[----:B------:R-:W-:Y:S05]  /*38d0*/  BPT.TRAP 0x1 ;  /* 0x000000040000795c */ /* 0x000fea0000300000 */
[----:B------:R-:W-:-:S04]  /*38e0*/  MOV R3, 0x0 ;  /* 0x0000000000037802 */ /* 0x000fc80000000f00 */
[----:B------:R-:W-:Y:S05]  /*38f0*/  RET.REL.NODEC R2 `(attn_fwd) ;  /* 0xffffffc402c07950 */ /* 0x000fea0003c3ffff */
        .weak           $__internal_1_$__cuda_sm10x_tcgen05_guardrail_trap_phase_invalid_during_alloc
        .type           $__internal_1_$__cuda_sm10x_tcgen05_guardrail_trap_phase_invalid_during_alloc,@function
        .size           $__internal_1_$__cuda_sm10x_tcgen05_guardrail_trap_phase_invalid_during_alloc,($__internal_2_$__cuda_sm10x_tcgen05_guardrail_trap_unallocated_columns_being_dealloced - $__internal_1_$__cuda_sm10x_tcgen05_guardrail_trap_phase_invalid_during_alloc)
$__internal_1_$__cuda_sm10x_tcgen05_guardrail_trap_phase_invalid_during_alloc:
[----:B------:R-:W-:Y:S05]  /*3900*/  BPT.TRAP 0x1 ;  /* 0x000000040000795c */ /* 0x000fea0000300000 */
[----:B------:R-:W-:-:S04]  /*3910*/  IMAD.MOV.U32 R3, RZ, RZ, 0x0 ;  /* 0x00000000ff037424 */ /* 0x000fc800078e00ff */
[----:B------:R-:W-:Y:S05]  /*3920*/  RET.REL.NODEC R2 `(attn_fwd) ;  /* 0xffffffc402b47950 */ /* 0x000fea0003c3ffff */
        .weak           $__internal_2_$__cuda_sm10x_tcgen05_guardrail_trap_unallocated_columns_being_dealloced
        .type           $__internal_2_$__cuda_sm10x_tcgen05_guardrail_trap_unallocated_columns_being_dealloced,@function
        .size           $__internal_2_$__cuda_sm10x_tcgen05_guardrail_trap_unallocated_columns_being_dealloced,(.L_x_28 - $__internal_2_$__cuda_sm10x_tcgen05_guardrail_trap_unallocated_columns_being_dealloced)
$__internal_2_$__cuda_sm10x_tcgen05_guardrail_trap_unallocated_columns_being_dealloced:
[----:B------:R-:W-:Y:S05]  /*3930*/  BPT.TRAP 0x1 ;  /* 0x000000040000795c */ /* 0x000fea0000300000 */
[----:B------:R-:W-:-:S04]  /*3940*/  HFMA2 R3, -RZ, RZ, 0, 0 ;  /* 0x00000000ff037431 */ /* 0x000fc800000001ff */
[----:B------:R-:W-:Y:S05]  /*3950*/  RET.REL.NODEC R2 `(attn_fwd) ;  /* 0xffffffc402a87950 */ /* 0x000fea0003c3ffff */
.L_x_25:
[----:B------:R-:W-:-:S00]  /*3960*/  BRA `(.L_x_25) ;  /* 0xfffffffc00fc7947 */ /* 0x000fc0000383ffff */
[----:B------:R-:W-:-:S00]  /*3970*/  NOP ;  /* 0x0000000000007918 */ /* 0x000fc00000000000 */
        /* <DEDUP_REMOVED lines=8> */
.L_x_28:


//--------------------- .nv.global.init           --------------------------
	.section	.nv.global.init,"aw",@progbits
.nv.global.init:
	.type		_$_str,@object
	.size		_$_str,(.L_3 - _$_str)
_$_str:
        /*0000*/ 	.byte	0x5f, 0x5f, 0x43, 0x55, 0x44, 0x41, 0x5f, 0x46, 0x54, 0x5a, 0x00
.L_3:


//--------------------- .nv.shared.attn_fwd       --------------------------
	.section	.nv.shared.attn_fwd,"aw",@nobits
	.sectionflags	@""
	.align	16
	.zero		1024


//--------------------- .nv.shared.reserved.0     --------------------------
	.section	.nv.shared.reserved.0,"aw",@nobits
	.align	8
	.weak		__nv_reservedSMEM_offset_0_alias
	.size		__nv_reservedSMEM_offset_0_alias, 0, 64
	.other		__nv_reservedSMEM_offset_0_alias,@"STO_CUDA_RESERVED_SHARED STV_DEFAULT"
__nv_reservedSMEM_offset_0_alias:
	.zero		0
.nv.shared.reserved.0:
	.zero		64
	.weak		__nv_reservedSMEM_allocation_phase
	.type		__nv_reservedSMEM_allocation_phase,@object
	.size		__nv_reservedSMEM_allocation_phase,(.L_0 - __nv_reservedSMEM_allocation_phase)
__nv_reservedSMEM_allocation_phase:
	.zero		1
.L_0:
	.zero		7
	.weak		__nv_reservedSMEM_devtool_atexit_pc
	.type		__nv_reservedSMEM_devtool_atexit_pc,@object
	.size		__nv_reservedSMEM_devtool_atexit_pc,(__nv_reservedSMEM_allocation_mask - __nv_reservedSMEM_devtool_atexit_pc)
__nv_reservedSMEM_devtool_atexit_pc:
	.zero		8
	.weak		__nv_reservedSMEM_allocation_mask
	.type		__nv_reservedSMEM_allocation_mask,@object
	.size		__nv_reservedSMEM_allocation_mask,(.L_2 - __nv_reservedSMEM_allocation_mask)
__nv_reservedSMEM_allocation_mask:
	.zero		4
.L_2:


//--------------------- .nv.constant0.attn_fwd    --------------------------
	.section	.nv.constant0.attn_fwd,"a",@progbits
	.sectionflags	@""
	.align	4
.nv.constant0.attn_fwd:
	.zero		1032


//--------------------- SYMBOLS --------------------------

	.type		.nv.reservedSmem.offset0,@object
	.size		.nv.reservedSmem.offset0,0x4
	.type		.nv.reservedSmem.cap,@object
	.size		.nv.reservedSmem.cap,0x4
